//
// Generated by NVIDIA NVVM Compiler
//
// Compiler Build ID: CL-36424714
// Cuda compilation tools, release 13.0, V13.0.88
// Based on NVVM 20.0.0
//

.version 9.0
.target sm_100
.address_size 64

	// .globl	_Z12init_dev_rngPjP17curandStateXORWOW
.func  (.param .align 16 .b8 func_retval0[16]) __internal_trig_reduction_slowpathd
(
	.param .b64 __internal_trig_reduction_slowpathd_param_0
)
;
.global .align 4 .b8 precalc_xorwow_matrix[102400];
.global .align 4 .b8 precalc_xorwow_offset_matrix[102400];
.global .align 4 .b8 mrg32k3aM1[2304];
.global .align 4 .b8 mrg32k3aM2[2304];
.global .align 4 .b8 mrg32k3aM1SubSeq[2016];
.global .align 4 .b8 mrg32k3aM2SubSeq[2016];
.global .align 4 .b8 mrg32k3aM1Seq[2304];
.global .align 4 .b8 mrg32k3aM2Seq[2304];
.const .align 8 .b8 __cr_lgamma_table[72];
.const .align 8 .f64 d_Dg;
.const .align 8 .f64 d_Dp;
.const .align 8 .f64 d_lambda;
.const .align 8 .f64 d_mean;
.const .align 8 .f64 d_fa;
.const .align 8 .f64 d_fb;
.const .align 8 .f64 d_mua;
.const .align 8 .f64 d_mub;
.const .align 4 .u32 d_comp;
.const .align 4 .u32 d_spp;
.const .align 4 .u32 d_samples;
.const .align 8 .u64 d_paths;
.const .align 1 .u8 d_domainx;
.const .align 4 .u32 d_points;
.global .align 8 .b8 __cudart_i2opi_d[144] = {8, 93, 141, 31, 177, 95, 251, 107, 234, 146, 82, 138, 247, 57, 7, 61, 123, 241, 229, 235, 199, 186, 39, 117, 45, 234, 95, 158, 102, 63, 70, 79, 183, 9, 203, 39, 207, 126, 54, 109, 31, 109, 10, 90, 139, 17, 47, 239, 15, 152, 5, 222, 255, 151, 248, 31, 59, 40, 249, 189, 139, 95, 132, 156, 244, 57, 83, 131, 57, 214, 145, 57, 65, 126, 95, 180, 38, 112, 156, 233, 132, 68, 187, 46, 245, 53, 130, 232, 62, 167, 41, 177, 28, 235, 29, 254, 28, 146, 209, 9, 234, 46, 73, 6, 224, 210, 77, 66, 58, 110, 36, 183, 97, 197, 187, 222, 171, 99, 81, 254, 65, 144, 67, 60, 153, 149, 98, 219, 192, 221, 52, 245, 209, 87, 39, 252, 41, 21, 68, 78, 110, 131, 249, 162};
.global .align 16 .b8 __cudart_sin_cos_coeffs[128] = {70, 210, 176, 44, 241, 229, 90, 190, 146, 227, 172, 105, 227, 29, 199, 62, 161, 98, 219, 25, 160, 1, 42, 191, 24, 8, 17, 17, 17, 17, 129, 63, 84, 85, 85, 85, 85, 85, 197, 191, 0, 0, 0, 0, 0, 0, 0, 0, 0, 0, 0, 0, 0, 0, 0, 0, 100, 129, 253, 32, 131, 255, 168, 189, 40, 133, 239, 193, 167, 238, 33, 62, 217, 230, 6, 142, 79, 126, 146, 190, 233, 188, 221, 25, 160, 1, 250, 62, 71, 93, 193, 22, 108, 193, 86, 191, 81, 85, 85, 85, 85, 85, 165, 63, 0, 0, 0, 0, 0, 0, 224, 191, 0, 0, 0, 0, 0, 0, 240, 63};

.visible .entry _Z12init_dev_rngPjP17curandStateXORWOW(
	.param .u64 .ptr .align 1 _Z12init_dev_rngPjP17curandStateXORWOW_param_0,
	.param .u64 .ptr .align 1 _Z12init_dev_rngPjP17curandStateXORWOW_param_1
)
{
	.reg .b32 	%r<15>;
	.reg .b64 	%rd<10>;

	ld.param.u64 	%rd1, [_Z12init_dev_rngPjP17curandStateXORWOW_param_0];
	ld.param.u64 	%rd2, [_Z12init_dev_rngPjP17curandStateXORWOW_param_1];
	cvta.to.global.u64 	%rd3, %rd2;
	cvta.to.global.u64 	%rd4, %rd1;
	mov.u32 	%r1, %ctaid.x;
	mov.u32 	%r2, %ntid.x;
	mov.u32 	%r3, %tid.x;
	mad.lo.s32 	%r4, %r1, %r2, %r3;
	mul.wide.u32 	%rd5, %r4, 4;
	add.s64 	%rd6, %rd4, %rd5;
	ld.global.u32 	%r5, [%rd6];
	mul.wide.u32 	%rd7, %r4, 48;
	add.s64 	%rd8, %rd3, %rd7;
	xor.b32  	%r6, %r5, -1429050551;
	mul.lo.s32 	%r7, %r6, 1099087573;
	add.s32 	%r8, %r7, -638133224;
	add.s32 	%r9, %r7, 123456789;
	st.global.v2.u32 	[%rd8], {%r8, %r9};
	xor.b32  	%r10, %r7, 362436069;
	mov.b32 	%r11, -123459836;
	st.global.v2.u32 	[%rd8+8], {%r10, %r11};
	add.s32 	%r12, %r7, 5783321;
	mov.b32 	%r13, -589760388;
	st.global.v2.u32 	[%rd8+16], {%r13, %r12};
	mov.b32 	%r14, 0;
	st.global.v2.u32 	[%rd8+24], {%r14, %r14};
	st.global.u32 	[%rd8+32], %r14;
	mov.b64 	%rd9, 0;
	st.global.u64 	[%rd8+40], %rd9;
	ret;

}
	// .globl	_Z10init_noisePdPiS0_S0_P17curandStateXORWOW
.visible .entry _Z10init_noisePdPiS0_S0_P17curandStateXORWOW(
	.param .u64 .ptr .align 1 _Z10init_noisePdPiS0_S0_P17curandStateXORWOW_param_0,
	.param .u64 .ptr .align 1 _Z10init_noisePdPiS0_S0_P17curandStateXORWOW_param_1,
	.param .u64 .ptr .align 1 _Z10init_noisePdPiS0_S0_P17curandStateXORWOW_param_2,
	.param .u64 .ptr .align 1 _Z10init_noisePdPiS0_S0_P17curandStateXORWOW_param_3,
	.param .u64 .ptr .align 1 _Z10init_noisePdPiS0_S0_P17curandStateXORWOW_param_4
)
{
	.reg .pred 	%p<31>;
	.reg .b16 	%rs<2>;
	.reg .b32 	%r<214>;
	.reg .b32 	%f<2>;
	.reg .b64 	%rd<47>;
	.reg .b64 	%fd<200>;

	ld.param.u64 	%rd12, [_Z10init_noisePdPiS0_S0_P17curandStateXORWOW_param_1];
	ld.param.u64 	%rd14, [_Z10init_noisePdPiS0_S0_P17curandStateXORWOW_param_3];
	ld.param.u64 	%rd15, [_Z10init_noisePdPiS0_S0_P17curandStateXORWOW_param_4];
	cvta.to.global.u64 	%rd16, %rd15;
	mov.u32 	%r70, %ctaid.x;
	mov.u32 	%r71, %ntid.x;
	mov.u32 	%r72, %tid.x;
	mad.lo.s32 	%r73, %r70, %r71, %r72;
	cvt.u64.u32 	%rd1, %r73;
	mul.wide.u32 	%rd17, %r73, 48;
	add.s64 	%rd2, %rd16, %rd17;
	ld.global.v2.u32 	{%r211, %r210}, [%rd2];
	ld.global.v2.u32 	{%r209, %r4}, [%rd2+8];
	ld.global.v2.u32 	{%r5, %r6}, [%rd2+16];
	ld.global.v2.u32 	{%r7, %r8}, [%rd2+24];
	ld.global.f32 	%f1, [%rd2+32];
	ld.global.f64 	%fd1, [%rd2+40];
	ld.const.f64 	%fd2, [d_lambda];
	ld.const.u32 	%r9, [d_comp];
	ld.const.f64 	%fd3, [d_mean];
	ld.const.f64 	%fd4, [d_fa];
	ld.const.f64 	%fd5, [d_fb];
	ld.const.f64 	%fd187, [d_mua];
	ld.const.f64 	%fd188, [d_mub];
	ld.const.u64 	%rd3, [d_paths];
	and.b64  	%rd18, %rd3, -4294967296;
	setp.ne.s64 	%p1, %rd18, 0;
	@%p1 bra 	$L__BB1_2;
	cvt.u32.u64 	%r74, %rd3;
	cvt.u32.u64 	%r75, %rd1;
	div.u32 	%r76, %r75, %r74;
	cvt.u64.u32 	%rd45, %r76;
	bra.uni 	$L__BB1_3;
$L__BB1_2:
	div.s64 	%rd45, %rd1, %rd3;
$L__BB1_3:
	ld.const.s32 	%rd7, [d_points];
	or.b64  	%rd19, %rd45, %rd7;
	and.b64  	%rd20, %rd19, -4294967296;
	setp.ne.s64 	%p2, %rd20, 0;
	@%p2 bra 	$L__BB1_5;
	cvt.u32.u64 	%r77, %rd7;
	cvt.u32.u64 	%r78, %rd45;
	rem.u32 	%r79, %r78, %r77;
	cvt.u64.u32 	%rd46, %r79;
	bra.uni 	$L__BB1_6;
$L__BB1_5:
	rem.s64 	%rd46, %rd45, %rd7;
$L__BB1_6:
	ld.param.u64 	%rd43, [_Z10init_noisePdPiS0_S0_P17curandStateXORWOW_param_0];
	cvta.to.global.u64 	%rd21, %rd43;
	shl.b64 	%rd22, %rd46, 3;
	add.s64 	%rd23, %rd21, %rd22;
	ld.global.f64 	%fd8, [%rd23];
	ld.const.u8 	%rs1, [d_domainx];
	setp.gt.s16 	%p3, %rs1, 109;
	@%p3 bra 	$L__BB1_11;
	setp.eq.s16 	%p6, %rs1, 108;
	mov.f64 	%fd186, %fd8;
	@%p6 bra 	$L__BB1_21;
	setp.eq.s16 	%p7, %rs1, 109;
	mov.f64 	%fd186, %fd2;
	@%p7 bra 	$L__BB1_9;
	bra.uni 	$L__BB1_21;
$L__BB1_9:
	setp.ne.s32 	%p8, %r9, 1;
	@%p8 bra 	$L__BB1_15;
	neg.f64 	%fd54, %fd5;
	mul.f64 	%fd55, %fd8, %fd54;
	div.rn.f64 	%fd188, %fd55, %fd4;
	mov.f64 	%fd186, %fd2;
	mov.f64 	%fd187, %fd8;
	bra.uni 	$L__BB1_21;
$L__BB1_11:
	setp.eq.s16 	%p4, %rs1, 110;
	@%p4 bra 	$L__BB1_17;
	setp.ne.s16 	%p5, %rs1, 112;
	mov.f64 	%fd186, %fd2;
	@%p5 bra 	$L__BB1_21;
	setp.eq.f64 	%p12, %fd3, 0d0000000000000000;
	mov.f64 	%fd186, %fd2;
	@%p12 bra 	$L__BB1_21;
	mul.f64 	%fd61, %fd3, %fd3;
	div.rn.f64 	%fd186, %fd61, %fd8;
	bra.uni 	$L__BB1_21;
$L__BB1_15:
	setp.eq.f64 	%p9, %fd3, 0d0000000000000000;
	mov.f64 	%fd186, %fd2;
	mov.f64 	%fd187, %fd8;
	@%p9 bra 	$L__BB1_21;
	sub.f64 	%fd51, %fd5, %fd3;
	mul.f64 	%fd52, %fd51, %fd8;
	sub.f64 	%fd53, %fd3, %fd4;
	div.rn.f64 	%fd188, %fd52, %fd53;
	mov.f64 	%fd186, %fd2;
	mov.f64 	%fd187, %fd8;
	bra.uni 	$L__BB1_21;
$L__BB1_17:
	setp.ne.s32 	%p10, %r9, 1;
	@%p10 bra 	$L__BB1_19;
	neg.f64 	%fd59, %fd4;
	mul.f64 	%fd60, %fd8, %fd59;
	div.rn.f64 	%fd187, %fd60, %fd5;
	mov.f64 	%fd186, %fd2;
	mov.f64 	%fd188, %fd8;
	bra.uni 	$L__BB1_21;
$L__BB1_19:
	setp.eq.f64 	%p11, %fd3, 0d0000000000000000;
	mov.f64 	%fd186, %fd2;
	mov.f64 	%fd188, %fd8;
	@%p11 bra 	$L__BB1_21;
	sub.f64 	%fd56, %fd4, %fd3;
	mul.f64 	%fd57, %fd56, %fd8;
	sub.f64 	%fd58, %fd3, %fd5;
	div.rn.f64 	%fd187, %fd57, %fd58;
	mov.f64 	%fd186, %fd2;
	mov.f64 	%fd188, %fd8;
$L__BB1_21:
	ld.const.u32 	%r10, [d_spp];
	setp.eq.f64 	%p13, %fd186, 0d0000000000000000;
	@%p13 bra 	$L__BB1_23;
	rcp.rn.f64 	%fd63, %fd186;
	cvt.rn.f64.s32 	%fd64, %r10;
	div.rn.f64 	%fd190, %fd63, %fd64;
$L__BB1_23:
	setp.eq.f64 	%p14, %fd187, 0d0000000000000000;
	@%p14 bra 	$L__BB1_27;
	rcp.rn.f64 	%fd19, %fd187;
	rcp.rn.f64 	%fd20, %fd188;
	setp.geu.f64 	%p15, %fd19, %fd20;
	@%p15 bra 	$L__BB1_26;
	cvt.rn.f64.s32 	%fd66, %r10;
	div.rn.f64 	%fd190, %fd19, %fd66;
	bra.uni 	$L__BB1_27;
$L__BB1_26:
	cvt.rn.f64.s32 	%fd65, %r10;
	div.rn.f64 	%fd190, %fd20, %fd65;
$L__BB1_27:
	mov.u32 	%r191, %r6;
	mov.u32 	%r207, %r5;
	mov.u32 	%r208, %r4;
	@%p13 bra 	$L__BB1_36;
	shr.u32 	%r82, %r210, 2;
	xor.b32  	%r83, %r82, %r210;
	shl.b32 	%r84, %r6, 4;
	shl.b32 	%r85, %r83, 1;
	xor.b32  	%r86, %r84, %r85;
	xor.b32  	%r87, %r86, %r6;
	xor.b32  	%r207, %r87, %r83;
	add.s32 	%r88, %r211, %r207;
	add.s32 	%r89, %r88, 362437;
	shr.u32 	%r90, %r209, 2;
	xor.b32  	%r91, %r90, %r209;
	shl.b32 	%r92, %r207, 4;
	shl.b32 	%r93, %r91, 1;
	xor.b32  	%r94, %r93, %r92;
	xor.b32  	%r95, %r94, %r91;
	xor.b32  	%r191, %r95, %r207;
	add.s32 	%r211, %r211, 724874;
	add.s32 	%r96, %r191, %r211;
	cvt.u64.u32 	%rd24, %r89;
	mul.wide.u32 	%rd25, %r96, 2097152;
	xor.b64  	%rd26, %rd25, %rd24;
	cvt.rn.f64.u64 	%fd67, %rd26;
	fma.rn.f64 	%fd191, %fd67, 0d3CA0000000000000, 0d3C90000000000000;
	{
	.reg .b32 %temp; 
	mov.b64 	{%temp, %r187}, %fd191;
	}
	{
	.reg .b32 %temp; 
	mov.b64 	{%r188, %temp}, %fd191;
	}
	setp.gt.s32 	%p17, %r187, 1048575;
	mov.b32 	%r189, -1023;
	@%p17 bra 	$L__BB1_30;
	mul.f64 	%fd191, %fd191, 0d4350000000000000;
	{
	.reg .b32 %temp; 
	mov.b64 	{%temp, %r187}, %fd191;
	}
	{
	.reg .b32 %temp; 
	mov.b64 	{%r188, %temp}, %fd191;
	}
	mov.b32 	%r189, -1077;
$L__BB1_30:
	add.s32 	%r98, %r187, -1;
	setp.gt.u32 	%p18, %r98, 2146435070;
	@%p18 bra 	$L__BB1_34;
	shr.u32 	%r101, %r187, 20;
	add.s32 	%r190, %r189, %r101;
	and.b32  	%r102, %r187, 1048575;
	or.b32  	%r103, %r102, 1072693248;
	mov.b64 	%fd192, {%r188, %r103};
	setp.lt.u32 	%p20, %r103, 1073127583;
	@%p20 bra 	$L__BB1_33;
	{
	.reg .b32 %temp; 
	mov.b64 	{%r104, %temp}, %fd192;
	}
	{
	.reg .b32 %temp; 
	mov.b64 	{%temp, %r105}, %fd192;
	}
	add.s32 	%r106, %r105, -1048576;
	mov.b64 	%fd192, {%r104, %r106};
	add.s32 	%r190, %r190, 1;
$L__BB1_33:
	add.f64 	%fd69, %fd192, 0dBFF0000000000000;
	add.f64 	%fd70, %fd192, 0d3FF0000000000000;
	rcp.approx.ftz.f64 	%fd71, %fd70;
	neg.f64 	%fd72, %fd70;
	fma.rn.f64 	%fd73, %fd72, %fd71, 0d3FF0000000000000;
	fma.rn.f64 	%fd74, %fd73, %fd73, %fd73;
	fma.rn.f64 	%fd75, %fd74, %fd71, %fd71;
	mul.f64 	%fd76, %fd69, %fd75;
	fma.rn.f64 	%fd77, %fd69, %fd75, %fd76;
	mul.f64 	%fd78, %fd77, %fd77;
	fma.rn.f64 	%fd79, %fd78, 0d3EB1380B3AE80F1E, 0d3ED0EE258B7A8B04;
	fma.rn.f64 	%fd80, %fd79, %fd78, 0d3EF3B2669F02676F;
	fma.rn.f64 	%fd81, %fd80, %fd78, 0d3F1745CBA9AB0956;
	fma.rn.f64 	%fd82, %fd81, %fd78, 0d3F3C71C72D1B5154;
	fma.rn.f64 	%fd83, %fd82, %fd78, 0d3F624924923BE72D;
	fma.rn.f64 	%fd84, %fd83, %fd78, 0d3F8999999999A3C4;
	fma.rn.f64 	%fd85, %fd84, %fd78, 0d3FB5555555555554;
	sub.f64 	%fd86, %fd69, %fd77;
	add.f64 	%fd87, %fd86, %fd86;
	neg.f64 	%fd88, %fd77;
	fma.rn.f64 	%fd89, %fd88, %fd69, %fd87;
	mul.f64 	%fd90, %fd75, %fd89;
	mul.f64 	%fd91, %fd78, %fd85;
	fma.rn.f64 	%fd92, %fd91, %fd77, %fd90;
	xor.b32  	%r107, %r190, -2147483648;
	mov.b32 	%r108, 1127219200;
	mov.b64 	%fd93, {%r107, %r108};
	mov.b32 	%r109, -2147483648;
	mov.b64 	%fd94, {%r109, %r108};
	sub.f64 	%fd95, %fd93, %fd94;
	fma.rn.f64 	%fd96, %fd95, 0d3FE62E42FEFA39EF, %fd77;
	fma.rn.f64 	%fd97, %fd95, 0dBFE62E42FEFA39EF, %fd96;
	sub.f64 	%fd98, %fd97, %fd77;
	sub.f64 	%fd99, %fd92, %fd98;
	fma.rn.f64 	%fd100, %fd95, 0d3C7ABC9E3B39803F, %fd99;
	add.f64 	%fd193, %fd96, %fd100;
	bra.uni 	$L__BB1_35;
$L__BB1_34:
	fma.rn.f64 	%fd68, %fd191, 0d7FF0000000000000, 0d7FF0000000000000;
	{
	.reg .b32 %temp; 
	mov.b64 	{%temp, %r99}, %fd191;
	}
	and.b32  	%r100, %r99, 2147483647;
	setp.eq.s32 	%p19, %r100, 0;
	selp.f64 	%fd193, 0dFFF0000000000000, %fd68, %p19;
$L__BB1_35:
	div.rn.f64 	%fd101, %fd193, %fd186;
	div.rn.f64 	%fd102, %fd101, %fd190;
	mov.f64 	%fd103, 0d3FE0000000000000;
	sub.f64 	%fd104, %fd103, %fd102;
	cvt.rmi.f64.f64 	%fd105, %fd104;
	cvt.rzi.s32.f64 	%r197, %fd105;
	mov.u32 	%r208, %r6;
	mov.u32 	%r209, %r5;
	mov.u32 	%r210, %r4;
$L__BB1_36:
	mov.u32 	%r206, %r191;
	@%p14 bra 	$L__BB1_54;
	shr.u32 	%r111, %r210, 2;
	xor.b32  	%r112, %r111, %r210;
	shl.b32 	%r113, %r191, 4;
	shl.b32 	%r114, %r112, 1;
	xor.b32  	%r115, %r113, %r114;
	xor.b32  	%r116, %r115, %r191;
	xor.b32  	%r32, %r116, %r112;
	add.s32 	%r117, %r211, %r32;
	add.s32 	%r118, %r117, 362437;
	shr.u32 	%r119, %r209, 2;
	xor.b32  	%r120, %r119, %r209;
	shl.b32 	%r121, %r32, 4;
	shl.b32 	%r122, %r120, 1;
	xor.b32  	%r123, %r122, %r121;
	xor.b32  	%r124, %r123, %r120;
	xor.b32  	%r33, %r124, %r32;
	add.s32 	%r125, %r211, %r33;
	add.s32 	%r126, %r125, 724874;
	cvt.u64.u32 	%rd27, %r118;
	mul.wide.u32 	%rd28, %r126, 2097152;
	xor.b64  	%rd29, %rd28, %rd27;
	cvt.rn.f64.u64 	%fd106, %rd29;
	fma.rn.f64 	%fd107, %fd106, 0d3CA0000000000000, 0d3C90000000000000;
	setp.geu.f64 	%p22, %fd107, 0d3FE0000000000000;
	@%p22 bra 	$L__BB1_46;
	shr.u32 	%r158, %r208, 2;
	xor.b32  	%r159, %r158, %r208;
	shl.b32 	%r160, %r33, 4;
	shl.b32 	%r161, %r159, 1;
	xor.b32  	%r162, %r161, %r160;
	xor.b32  	%r163, %r162, %r159;
	xor.b32  	%r34, %r163, %r33;
	add.s32 	%r164, %r211, %r34;
	add.s32 	%r165, %r164, 1087311;
	shr.u32 	%r166, %r207, 2;
	xor.b32  	%r167, %r166, %r207;
	shl.b32 	%r168, %r34, 4;
	shl.b32 	%r169, %r167, 1;
	xor.b32  	%r170, %r169, %r168;
	xor.b32  	%r171, %r170, %r167;
	xor.b32  	%r206, %r171, %r34;
	add.s32 	%r211, %r211, 1449748;
	add.s32 	%r172, %r206, %r211;
	cvt.u64.u32 	%rd33, %r165;
	mul.wide.u32 	%rd34, %r172, 2097152;
	xor.b64  	%rd35, %rd34, %rd33;
	cvt.rn.f64.u64 	%fd147, %rd35;
	fma.rn.f64 	%fd194, %fd147, 0d3CA0000000000000, 0d3C90000000000000;
	{
	.reg .b32 %temp; 
	mov.b64 	{%temp, %r198}, %fd194;
	}
	{
	.reg .b32 %temp; 
	mov.b64 	{%r199, %temp}, %fd194;
	}
	setp.gt.s32 	%p27, %r198, 1048575;
	mov.b32 	%r200, -1023;
	@%p27 bra 	$L__BB1_40;
	mul.f64 	%fd194, %fd194, 0d4350000000000000;
	{
	.reg .b32 %temp; 
	mov.b64 	{%temp, %r198}, %fd194;
	}
	{
	.reg .b32 %temp; 
	mov.b64 	{%r199, %temp}, %fd194;
	}
	mov.b32 	%r200, -1077;
$L__BB1_40:
	add.s32 	%r174, %r198, -1;
	setp.gt.u32 	%p28, %r174, 2146435070;
	@%p28 bra 	$L__BB1_44;
	shr.u32 	%r177, %r198, 20;
	add.s32 	%r201, %r200, %r177;
	and.b32  	%r178, %r198, 1048575;
	or.b32  	%r179, %r178, 1072693248;
	mov.b64 	%fd195, {%r199, %r179};
	setp.lt.u32 	%p30, %r179, 1073127583;
	@%p30 bra 	$L__BB1_43;
	{
	.reg .b32 %temp; 
	mov.b64 	{%r180, %temp}, %fd195;
	}
	{
	.reg .b32 %temp; 
	mov.b64 	{%temp, %r181}, %fd195;
	}
	add.s32 	%r182, %r181, -1048576;
	mov.b64 	%fd195, {%r180, %r182};
	add.s32 	%r201, %r201, 1;
$L__BB1_43:
	add.f64 	%fd149, %fd195, 0dBFF0000000000000;
	add.f64 	%fd150, %fd195, 0d3FF0000000000000;
	rcp.approx.ftz.f64 	%fd151, %fd150;
	neg.f64 	%fd152, %fd150;
	fma.rn.f64 	%fd153, %fd152, %fd151, 0d3FF0000000000000;
	fma.rn.f64 	%fd154, %fd153, %fd153, %fd153;
	fma.rn.f64 	%fd155, %fd154, %fd151, %fd151;
	mul.f64 	%fd156, %fd149, %fd155;
	fma.rn.f64 	%fd157, %fd149, %fd155, %fd156;
	mul.f64 	%fd158, %fd157, %fd157;
	fma.rn.f64 	%fd159, %fd158, 0d3EB1380B3AE80F1E, 0d3ED0EE258B7A8B04;
	fma.rn.f64 	%fd160, %fd159, %fd158, 0d3EF3B2669F02676F;
	fma.rn.f64 	%fd161, %fd160, %fd158, 0d3F1745CBA9AB0956;
	fma.rn.f64 	%fd162, %fd161, %fd158, 0d3F3C71C72D1B5154;
	fma.rn.f64 	%fd163, %fd162, %fd158, 0d3F624924923BE72D;
	fma.rn.f64 	%fd164, %fd163, %fd158, 0d3F8999999999A3C4;
	fma.rn.f64 	%fd165, %fd164, %fd158, 0d3FB5555555555554;
	sub.f64 	%fd166, %fd149, %fd157;
	add.f64 	%fd167, %fd166, %fd166;
	neg.f64 	%fd168, %fd157;
	fma.rn.f64 	%fd169, %fd168, %fd149, %fd167;
	mul.f64 	%fd170, %fd155, %fd169;
	mul.f64 	%fd171, %fd158, %fd165;
	fma.rn.f64 	%fd172, %fd171, %fd157, %fd170;
	xor.b32  	%r183, %r201, -2147483648;
	mov.b32 	%r184, 1127219200;
	mov.b64 	%fd173, {%r183, %r184};
	mov.b32 	%r185, -2147483648;
	mov.b64 	%fd174, {%r185, %r184};
	sub.f64 	%fd175, %fd173, %fd174;
	fma.rn.f64 	%fd176, %fd175, 0d3FE62E42FEFA39EF, %fd157;
	fma.rn.f64 	%fd177, %fd175, 0dBFE62E42FEFA39EF, %fd176;
	sub.f64 	%fd178, %fd177, %fd157;
	sub.f64 	%fd179, %fd172, %fd178;
	fma.rn.f64 	%fd180, %fd175, 0d3C7ABC9E3B39803F, %fd179;
	add.f64 	%fd196, %fd176, %fd180;
	bra.uni 	$L__BB1_45;
$L__BB1_44:
	fma.rn.f64 	%fd148, %fd194, 0d7FF0000000000000, 0d7FF0000000000000;
	{
	.reg .b32 %temp; 
	mov.b64 	{%temp, %r175}, %fd194;
	}
	and.b32  	%r176, %r175, 2147483647;
	setp.eq.s32 	%p29, %r176, 0;
	selp.f64 	%fd196, 0dFFF0000000000000, %fd148, %p29;
$L__BB1_45:
	div.rn.f64 	%fd181, %fd196, %fd187;
	div.rn.f64 	%fd182, %fd181, %fd190;
	mov.f64 	%fd183, 0d3FE0000000000000;
	sub.f64 	%fd184, %fd183, %fd182;
	cvt.rmi.f64.f64 	%fd185, %fd184;
	cvt.rzi.s32.f64 	%r212, %fd185;
	mov.b32 	%r213, 0;
	mov.u32 	%r207, %r34;
	mov.u32 	%r208, %r33;
	mov.u32 	%r209, %r32;
	mov.u32 	%r210, %r191;
	bra.uni 	$L__BB1_54;
$L__BB1_46:
	shr.u32 	%r128, %r208, 2;
	xor.b32  	%r129, %r128, %r208;
	shl.b32 	%r130, %r33, 4;
	shl.b32 	%r131, %r129, 1;
	xor.b32  	%r132, %r131, %r130;
	xor.b32  	%r133, %r132, %r129;
	xor.b32  	%r48, %r133, %r33;
	add.s32 	%r134, %r211, %r48;
	add.s32 	%r135, %r134, 1087311;
	shr.u32 	%r136, %r207, 2;
	xor.b32  	%r137, %r136, %r207;
	shl.b32 	%r138, %r48, 4;
	shl.b32 	%r139, %r137, 1;
	xor.b32  	%r140, %r139, %r138;
	xor.b32  	%r141, %r140, %r137;
	xor.b32  	%r206, %r141, %r48;
	add.s32 	%r211, %r211, 1449748;
	add.s32 	%r142, %r206, %r211;
	cvt.u64.u32 	%rd30, %r135;
	mul.wide.u32 	%rd31, %r142, 2097152;
	xor.b64  	%rd32, %rd31, %rd30;
	cvt.rn.f64.u64 	%fd108, %rd32;
	fma.rn.f64 	%fd197, %fd108, 0d3CA0000000000000, 0d3C90000000000000;
	{
	.reg .b32 %temp; 
	mov.b64 	{%temp, %r202}, %fd197;
	}
	{
	.reg .b32 %temp; 
	mov.b64 	{%r203, %temp}, %fd197;
	}
	setp.gt.s32 	%p23, %r202, 1048575;
	mov.b32 	%r204, -1023;
	@%p23 bra 	$L__BB1_48;
	mul.f64 	%fd197, %fd197, 0d4350000000000000;
	{
	.reg .b32 %temp; 
	mov.b64 	{%temp, %r202}, %fd197;
	}
	{
	.reg .b32 %temp; 
	mov.b64 	{%r203, %temp}, %fd197;
	}
	mov.b32 	%r204, -1077;
$L__BB1_48:
	add.s32 	%r144, %r202, -1;
	setp.gt.u32 	%p24, %r144, 2146435070;
	@%p24 bra 	$L__BB1_52;
	shr.u32 	%r147, %r202, 20;
	add.s32 	%r205, %r204, %r147;
	and.b32  	%r148, %r202, 1048575;
	or.b32  	%r149, %r148, 1072693248;
	mov.b64 	%fd198, {%r203, %r149};
	setp.lt.u32 	%p26, %r149, 1073127583;
	@%p26 bra 	$L__BB1_51;
	{
	.reg .b32 %temp; 
	mov.b64 	{%r150, %temp}, %fd198;
	}
	{
	.reg .b32 %temp; 
	mov.b64 	{%temp, %r151}, %fd198;
	}
	add.s32 	%r152, %r151, -1048576;
	mov.b64 	%fd198, {%r150, %r152};
	add.s32 	%r205, %r205, 1;
$L__BB1_51:
	add.f64 	%fd110, %fd198, 0dBFF0000000000000;
	add.f64 	%fd111, %fd198, 0d3FF0000000000000;
	rcp.approx.ftz.f64 	%fd112, %fd111;
	neg.f64 	%fd113, %fd111;
	fma.rn.f64 	%fd114, %fd113, %fd112, 0d3FF0000000000000;
	fma.rn.f64 	%fd115, %fd114, %fd114, %fd114;
	fma.rn.f64 	%fd116, %fd115, %fd112, %fd112;
	mul.f64 	%fd117, %fd110, %fd116;
	fma.rn.f64 	%fd118, %fd110, %fd116, %fd117;
	mul.f64 	%fd119, %fd118, %fd118;
	fma.rn.f64 	%fd120, %fd119, 0d3EB1380B3AE80F1E, 0d3ED0EE258B7A8B04;
	fma.rn.f64 	%fd121, %fd120, %fd119, 0d3EF3B2669F02676F;
	fma.rn.f64 	%fd122, %fd121, %fd119, 0d3F1745CBA9AB0956;
	fma.rn.f64 	%fd123, %fd122, %fd119, 0d3F3C71C72D1B5154;
	fma.rn.f64 	%fd124, %fd123, %fd119, 0d3F624924923BE72D;
	fma.rn.f64 	%fd125, %fd124, %fd119, 0d3F8999999999A3C4;
	fma.rn.f64 	%fd126, %fd125, %fd119, 0d3FB5555555555554;
	sub.f64 	%fd127, %fd110, %fd118;
	add.f64 	%fd128, %fd127, %fd127;
	neg.f64 	%fd129, %fd118;
	fma.rn.f64 	%fd130, %fd129, %fd110, %fd128;
	mul.f64 	%fd131, %fd116, %fd130;
	mul.f64 	%fd132, %fd119, %fd126;
	fma.rn.f64 	%fd133, %fd132, %fd118, %fd131;
	xor.b32  	%r153, %r205, -2147483648;
	mov.b32 	%r154, 1127219200;
	mov.b64 	%fd134, {%r153, %r154};
	mov.b32 	%r155, -2147483648;
	mov.b64 	%fd135, {%r155, %r154};
	sub.f64 	%fd136, %fd134, %fd135;
	fma.rn.f64 	%fd137, %fd136, 0d3FE62E42FEFA39EF, %fd118;
	fma.rn.f64 	%fd138, %fd136, 0dBFE62E42FEFA39EF, %fd137;
	sub.f64 	%fd139, %fd138, %fd118;
	sub.f64 	%fd140, %fd133, %fd139;
	fma.rn.f64 	%fd141, %fd136, 0d3C7ABC9E3B39803F, %fd140;
	add.f64 	%fd199, %fd137, %fd141;
	bra.uni 	$L__BB1_53;
$L__BB1_52:
	fma.rn.f64 	%fd109, %fd197, 0d7FF0000000000000, 0d7FF0000000000000;
	{
	.reg .b32 %temp; 
	mov.b64 	{%temp, %r145}, %fd197;
	}
	and.b32  	%r146, %r145, 2147483647;
	setp.eq.s32 	%p25, %r146, 0;
	selp.f64 	%fd199, 0dFFF0000000000000, %fd109, %p25;
$L__BB1_53:
	div.rn.f64 	%fd142, %fd199, %fd188;
	div.rn.f64 	%fd143, %fd142, %fd190;
	mov.f64 	%fd144, 0d3FE0000000000000;
	sub.f64 	%fd145, %fd144, %fd143;
	cvt.rmi.f64.f64 	%fd146, %fd145;
	cvt.rzi.s32.f64 	%r212, %fd146;
	mov.b32 	%r213, 1;
	mov.u32 	%r207, %r48;
	mov.u32 	%r208, %r33;
	mov.u32 	%r209, %r32;
	mov.u32 	%r210, %r191;
$L__BB1_54:
	ld.param.u64 	%rd44, [_Z10init_noisePdPiS0_S0_P17curandStateXORWOW_param_2];
	cvta.to.global.u64 	%rd36, %rd12;
	cvta.to.global.u64 	%rd37, %rd44;
	cvta.to.global.u64 	%rd38, %rd14;
	shl.b64 	%rd39, %rd1, 2;
	add.s64 	%rd40, %rd36, %rd39;
	st.global.u32 	[%rd40], %r197;
	add.s64 	%rd41, %rd37, %rd39;
	st.global.u32 	[%rd41], %r212;
	add.s64 	%rd42, %rd38, %rd39;
	st.global.u32 	[%rd42], %r213;
	st.global.v2.u32 	[%rd2], {%r211, %r210};
	st.global.v2.u32 	[%rd2+8], {%r209, %r208};
	st.global.v2.u32 	[%rd2+16], {%r207, %r206};
	st.global.v2.u32 	[%rd2+24], {%r7, %r8};
	st.global.f32 	[%rd2+32], %f1;
	st.global.f64 	[%rd2+40], %fd1;
	ret;

}
	// .globl	_Z4foldPdS_
.visible .entry _Z4foldPdS_(
	.param .u64 .ptr .align 1 _Z4foldPdS__param_0,
	.param .u64 .ptr .align 1 _Z4foldPdS__param_1
)
{
	.reg .b32 	%r<5>;
	.reg .b64 	%rd<8>;
	.reg .b64 	%fd<8>;

	ld.param.u64 	%rd1, [_Z4foldPdS__param_0];
	ld.param.u64 	%rd2, [_Z4foldPdS__param_1];
	cvta.to.global.u64 	%rd3, %rd2;
	cvta.to.global.u64 	%rd4, %rd1;
	mov.u32 	%r1, %ctaid.x;
	mov.u32 	%r2, %ntid.x;
	mov.u32 	%r3, %tid.x;
	mad.lo.s32 	%r4, %r1, %r2, %r3;
	mul.wide.u32 	%rd5, %r4, 8;
	add.s64 	%rd6, %rd4, %rd5;
	ld.global.f64 	%fd1, [%rd6];
	add.s64 	%rd7, %rd3, %rd5;
	ld.global.f64 	%fd2, [%rd7];
	mul.f64 	%fd3, %fd1, 0d3FE0000000000000;
	cvt.rmi.f64.f64 	%fd4, %fd3;
	add.f64 	%fd5, %fd4, %fd4;
	sub.f64 	%fd6, %fd1, %fd5;
	add.f64 	%fd7, %fd2, %fd5;
	st.global.f64 	[%rd6], %fd6;
	st.global.f64 	[%rd7], %fd7;
	ret;

}
	// .globl	_Z11run_momentsPdS_PiS0_S0_P17curandStateXORWOW
.visible .entry _Z11run_momentsPdS_PiS0_S0_P17curandStateXORWOW(
	.param .u64 .ptr .align 1 _Z11run_momentsPdS_PiS0_S0_P17curandStateXORWOW_param_0,
	.param .u64 .ptr .align 1 _Z11run_momentsPdS_PiS0_S0_P17curandStateXORWOW_param_1,
	.param .u64 .ptr .align 1 _Z11run_momentsPdS_PiS0_S0_P17curandStateXORWOW_param_2,
	.param .u64 .ptr .align 1 _Z11run_momentsPdS_PiS0_S0_P17curandStateXORWOW_param_3,
	.param .u64 .ptr .align 1 _Z11run_momentsPdS_PiS0_S0_P17curandStateXORWOW_param_4,
	.param .u64 .ptr .align 1 _Z11run_momentsPdS_PiS0_S0_P17curandStateXORWOW_param_5
)
{
	.reg .pred 	%p<82>;
	.reg .b16 	%rs<2>;
	.reg .b32 	%r<452>;
	.reg .b32 	%f<2>;
	.reg .b64 	%rd<86>;
	.reg .b64 	%fd<481>;

	ld.param.u64 	%rd17, [_Z11run_momentsPdS_PiS0_S0_P17curandStateXORWOW_param_0];
	ld.param.u64 	%rd12, [_Z11run_momentsPdS_PiS0_S0_P17curandStateXORWOW_param_1];
	ld.param.u64 	%rd13, [_Z11run_momentsPdS_PiS0_S0_P17curandStateXORWOW_param_2];
	ld.param.u64 	%rd16, [_Z11run_momentsPdS_PiS0_S0_P17curandStateXORWOW_param_5];
	cvta.to.global.u64 	%rd18, %rd16;
	cvta.to.global.u64 	%rd19, %rd17;
	mov.u32 	%r156, %ctaid.x;
	mov.u32 	%r157, %ntid.x;
	mov.u32 	%r158, %tid.x;
	mad.lo.s32 	%r159, %r156, %r157, %r158;
	cvt.u64.u32 	%rd1, %r159;
	mul.wide.u32 	%rd20, %r159, 8;
	add.s64 	%rd2, %rd19, %rd20;
	ld.global.f64 	%fd480, [%rd2];
	mul.wide.u32 	%rd21, %r159, 48;
	add.s64 	%rd22, %rd18, %rd21;
	ld.global.v2.u32 	{%r415, %r414}, [%rd22];
	ld.global.v2.u32 	{%r413, %r438}, [%rd22+8];
	ld.global.v2.u32 	{%r437, %r436}, [%rd22+16];
	ld.global.v2.u32 	{%r7, %r8}, [%rd22+24];
	ld.global.f32 	%f1, [%rd22+32];
	ld.global.f64 	%fd2, [%rd22+40];
	ld.const.f64 	%fd3, [d_Dg];
	ld.const.f64 	%fd448, [d_Dp];
	ld.const.f64 	%fd449, [d_lambda];
	ld.const.u32 	%r9, [d_comp];
	ld.const.f64 	%fd6, [d_mean];
	ld.const.f64 	%fd450, [d_fa];
	ld.const.f64 	%fd451, [d_fb];
	ld.const.f64 	%fd452, [d_mua];
	ld.const.f64 	%fd453, [d_mub];
	ld.const.u64 	%rd3, [d_paths];
	and.b64  	%rd23, %rd3, -4294967296;
	setp.ne.s64 	%p1, %rd23, 0;
	@%p1 bra 	$L__BB3_2;
	cvt.u32.u64 	%r160, %rd3;
	cvt.u32.u64 	%r161, %rd1;
	div.u32 	%r162, %r161, %r160;
	cvt.u64.u32 	%rd84, %r162;
	bra.uni 	$L__BB3_3;
$L__BB3_2:
	div.s64 	%rd84, %rd1, %rd3;
$L__BB3_3:
	ld.const.s32 	%rd7, [d_points];
	or.b64  	%rd24, %rd84, %rd7;
	and.b64  	%rd25, %rd24, -4294967296;
	setp.ne.s64 	%p2, %rd25, 0;
	@%p2 bra 	$L__BB3_5;
	cvt.u32.u64 	%r163, %rd7;
	cvt.u32.u64 	%r164, %rd84;
	rem.u32 	%r165, %r164, %r163;
	cvt.u64.u32 	%rd85, %r165;
	bra.uni 	$L__BB3_6;
$L__BB3_5:
	rem.s64 	%rd85, %rd84, %rd7;
$L__BB3_6:
	cvta.to.global.u64 	%rd26, %rd12;
	shl.b64 	%rd27, %rd85, 3;
	add.s64 	%rd28, %rd26, %rd27;
	ld.global.f64 	%fd11, [%rd28];
	ld.const.u8 	%rs1, [d_domainx];
	setp.gt.s16 	%p3, %rs1, 107;
	@%p3 bra 	$L__BB3_12;
	setp.eq.s16 	%p9, %rs1, 68;
	mov.f64 	%fd447, %fd11;
	@%p9 bra 	$L__BB3_36;
	setp.eq.s16 	%p10, %rs1, 97;
	@%p10 bra 	$L__BB3_22;
	setp.eq.s16 	%p11, %rs1, 98;
	@%p11 bra 	$L__BB3_10;
	bra.uni 	$L__BB3_15;
$L__BB3_10:
	setp.ne.s32 	%p18, %r9, 1;
	@%p18 bra 	$L__BB3_26;
	neg.f64 	%fd145, %fd11;
	mul.f64 	%fd146, %fd452, %fd145;
	div.rn.f64 	%fd450, %fd146, %fd453;
	mov.f64 	%fd447, %fd3;
	mov.f64 	%fd451, %fd11;
	bra.uni 	$L__BB3_36;
$L__BB3_12:
	setp.gt.s16 	%p4, %rs1, 109;
	@%p4 bra 	$L__BB3_16;
	setp.eq.s16 	%p7, %rs1, 108;
	@%p7 bra 	$L__BB3_20;
	setp.eq.s16 	%p8, %rs1, 109;
	@%p8 bra 	$L__BB3_28;
$L__BB3_15:
	mov.f64 	%fd447, %fd3;
	bra.uni 	$L__BB3_36;
$L__BB3_16:
	setp.eq.s16 	%p5, %rs1, 110;
	@%p5 bra 	$L__BB3_32;
	setp.ne.s16 	%p6, %rs1, 112;
	@%p6 bra 	$L__BB3_15;
	setp.eq.f64 	%p12, %fd6, 0d0000000000000000;
	mov.f64 	%fd447, %fd3;
	mov.f64 	%fd448, %fd11;
	@%p12 bra 	$L__BB3_36;
	mul.f64 	%fd129, %fd6, %fd6;
	div.rn.f64 	%fd449, %fd129, %fd11;
	mov.f64 	%fd447, %fd3;
	mov.f64 	%fd448, %fd11;
	bra.uni 	$L__BB3_36;
$L__BB3_20:
	setp.eq.f64 	%p17, %fd6, 0d0000000000000000;
	mov.f64 	%fd447, %fd3;
	mov.f64 	%fd449, %fd11;
	@%p17 bra 	$L__BB3_36;
	mul.f64 	%fd140, %fd6, %fd6;
	div.rn.f64 	%fd448, %fd140, %fd11;
	mov.f64 	%fd447, %fd3;
	mov.f64 	%fd449, %fd11;
	bra.uni 	$L__BB3_36;
$L__BB3_22:
	setp.ne.s32 	%p20, %r9, 1;
	@%p20 bra 	$L__BB3_24;
	neg.f64 	%fd151, %fd11;
	mul.f64 	%fd152, %fd453, %fd151;
	div.rn.f64 	%fd451, %fd152, %fd452;
	mov.f64 	%fd447, %fd3;
	mov.f64 	%fd450, %fd11;
	bra.uni 	$L__BB3_36;
$L__BB3_24:
	setp.eq.f64 	%p21, %fd6, 0d0000000000000000;
	mov.f64 	%fd447, %fd3;
	mov.f64 	%fd450, %fd11;
	@%p21 bra 	$L__BB3_36;
	add.f64 	%fd147, %fd452, %fd453;
	mul.f64 	%fd148, %fd6, %fd147;
	mul.f64 	%fd149, %fd453, %fd11;
	sub.f64 	%fd150, %fd148, %fd149;
	div.rn.f64 	%fd451, %fd150, %fd452;
	mov.f64 	%fd447, %fd3;
	mov.f64 	%fd450, %fd11;
	bra.uni 	$L__BB3_36;
$L__BB3_26:
	setp.eq.f64 	%p19, %fd6, 0d0000000000000000;
	mov.f64 	%fd447, %fd3;
	mov.f64 	%fd451, %fd11;
	@%p19 bra 	$L__BB3_36;
	add.f64 	%fd141, %fd452, %fd453;
	mul.f64 	%fd142, %fd6, %fd141;
	mul.f64 	%fd143, %fd452, %fd11;
	sub.f64 	%fd144, %fd142, %fd143;
	div.rn.f64 	%fd450, %fd144, %fd453;
	mov.f64 	%fd447, %fd3;
	mov.f64 	%fd451, %fd11;
	bra.uni 	$L__BB3_36;
$L__BB3_28:
	setp.ne.s32 	%p15, %r9, 1;
	@%p15 bra 	$L__BB3_30;
	neg.f64 	%fd138, %fd451;
	mul.f64 	%fd139, %fd11, %fd138;
	div.rn.f64 	%fd453, %fd139, %fd450;
	mov.f64 	%fd447, %fd3;
	mov.f64 	%fd452, %fd11;
	bra.uni 	$L__BB3_36;
$L__BB3_30:
	setp.eq.f64 	%p16, %fd6, 0d0000000000000000;
	mov.f64 	%fd447, %fd3;
	mov.f64 	%fd452, %fd11;
	@%p16 bra 	$L__BB3_36;
	sub.f64 	%fd135, %fd451, %fd6;
	mul.f64 	%fd136, %fd135, %fd11;
	sub.f64 	%fd137, %fd6, %fd450;
	div.rn.f64 	%fd453, %fd136, %fd137;
	mov.f64 	%fd447, %fd3;
	mov.f64 	%fd452, %fd11;
	bra.uni 	$L__BB3_36;
$L__BB3_32:
	setp.ne.s32 	%p13, %r9, 1;
	@%p13 bra 	$L__BB3_34;
	neg.f64 	%fd133, %fd450;
	mul.f64 	%fd134, %fd11, %fd133;
	div.rn.f64 	%fd452, %fd134, %fd451;
	mov.f64 	%fd447, %fd3;
	mov.f64 	%fd453, %fd11;
	bra.uni 	$L__BB3_36;
$L__BB3_34:
	setp.eq.f64 	%p14, %fd6, 0d0000000000000000;
	mov.f64 	%fd447, %fd3;
	mov.f64 	%fd453, %fd11;
	@%p14 bra 	$L__BB3_36;
	sub.f64 	%fd130, %fd450, %fd6;
	mul.f64 	%fd131, %fd130, %fd11;
	sub.f64 	%fd132, %fd6, %fd451;
	div.rn.f64 	%fd452, %fd131, %fd132;
	mov.f64 	%fd447, %fd3;
	mov.f64 	%fd453, %fd11;
$L__BB3_36:
	ld.const.u32 	%r10, [d_spp];
	setp.eq.f64 	%p22, %fd449, 0d0000000000000000;
	@%p22 bra 	$L__BB3_38;
	rcp.rn.f64 	%fd154, %fd449;
	cvt.rn.f64.s32 	%fd155, %r10;
	div.rn.f64 	%fd455, %fd154, %fd155;
$L__BB3_38:
	setp.eq.f64 	%p23, %fd452, 0d0000000000000000;
	@%p23 bra 	$L__BB3_42;
	rcp.rn.f64 	%fd31, %fd452;
	rcp.rn.f64 	%fd32, %fd453;
	setp.geu.f64 	%p24, %fd31, %fd32;
	@%p24 bra 	$L__BB3_41;
	cvt.rn.f64.s32 	%fd157, %r10;
	div.rn.f64 	%fd455, %fd31, %fd157;
	bra.uni 	$L__BB3_42;
$L__BB3_41:
	cvt.rn.f64.s32 	%fd156, %r10;
	div.rn.f64 	%fd455, %fd32, %fd156;
$L__BB3_42:
	ld.param.u64 	%rd81, [_Z11run_momentsPdS_PiS0_S0_P17curandStateXORWOW_param_4];
	ld.param.u64 	%rd79, [_Z11run_momentsPdS_PiS0_S0_P17curandStateXORWOW_param_3];
	ld.const.u32 	%r11, [d_samples];
	cvta.to.global.u64 	%rd29, %rd13;
	shl.b64 	%rd30, %rd1, 2;
	add.s64 	%rd11, %rd29, %rd30;
	ld.global.u32 	%r442, [%rd11];
	cvta.to.global.u64 	%rd31, %rd79;
	add.s64 	%rd32, %rd31, %rd30;
	ld.global.u32 	%r416, [%rd32];
	cvta.to.global.u64 	%rd33, %rd81;
	add.s64 	%rd34, %rd33, %rd30;
	ld.global.u32 	%r417, [%rd34];
	setp.lt.s32 	%p25, %r11, 1;
	@%p25 bra 	$L__BB3_113;
	add.f64 	%fd158, %fd447, %fd447;
	sqrt.rn.f64 	%fd159, %fd158;
	neg.f64 	%fd160, %fd159;
	mul.f64 	%fd161, %fd455, 0d4008000000000000;
	sqrt.rn.f64 	%fd162, %fd161;
	mul.f64 	%fd36, %fd162, %fd160;
	mul.f64 	%fd37, %fd159, %fd162;
	mov.b32 	%r166, 1127219200;
	mov.b32 	%r167, -2147483648;
	mov.b64 	%fd38, {%r167, %r166};
	setp.eq.s32 	%p26, %r9, 0;
	mul.f64 	%fd163, %fd448, %fd449;
	sqrt.rn.f64 	%fd164, %fd163;
	neg.f64 	%fd165, %fd455;
	mul.f64 	%fd166, %fd164, %fd165;
	div.rn.f64 	%fd167, %fd449, %fd448;
	sqrt.rn.f64 	%fd39, %fd167;
	mul.f64 	%fd40, %fd164, %fd455;
	selp.f64 	%fd41, 0d0000000000000000, %fd166, %p26;
	neg.s32 	%r377, %r11;
	mov.u64 	%rd37, __cudart_sin_cos_coeffs;
$L__BB3_44:
	mul.f64 	%fd43, %fd480, 0d400921FB60000000;
	abs.f64 	%fd44, %fd43;
	setp.neu.f64 	%p27, %fd44, 0d7FF0000000000000;
	@%p27 bra 	$L__BB3_46;
	mov.f64 	%fd173, 0d0000000000000000;
	mul.rn.f64 	%fd457, %fd43, %fd173;
	mov.b32 	%r387, 0;
	bra.uni 	$L__BB3_48;
$L__BB3_46:
	mul.f64 	%fd168, %fd43, 0d3FE45F306DC9C883;
	cvt.rni.s32.f64 	%r387, %fd168;
	cvt.rn.f64.s32 	%fd169, %r387;
	fma.rn.f64 	%fd170, %fd169, 0dBFF921FB54442D18, %fd43;
	fma.rn.f64 	%fd171, %fd169, 0dBC91A62633145C00, %fd170;
	fma.rn.f64 	%fd457, %fd169, 0dB97B839A252049C0, %fd171;
	setp.ltu.f64 	%p28, %fd44, 0d41E0000000000000;
	@%p28 bra 	$L__BB3_48;
	{ // callseq 0, 0
	.param .b64 param0;
	st.param.f64 	[param0], %fd43;
	.param .align 16 .b8 retval0[16];
	call.uni (retval0), 
	__internal_trig_reduction_slowpathd, 
	(
	param0
	);
	ld.param.f64 	%fd457, [retval0];
	ld.param.b32 	%r387, [retval0+8];
	} // callseq 0
$L__BB3_48:
	setp.eq.f64 	%p29, %fd447, 0d0000000000000000;
	shl.b32 	%r171, %r387, 6;
	cvt.u64.u32 	%rd35, %r171;
	and.b64  	%rd36, %rd35, 64;
	add.s64 	%rd38, %rd37, %rd36;
	mul.rn.f64 	%fd175, %fd457, %fd457;
	and.b32  	%r172, %r387, 1;
	setp.eq.b32 	%p30, %r172, 1;
	selp.f64 	%fd176, 0dBDA8FF8320FD8164, 0d3DE5DB65F9785EBA, %p30;
	ld.global.nc.v2.f64 	{%fd177, %fd178}, [%rd38];
	fma.rn.f64 	%fd179, %fd176, %fd175, %fd177;
	fma.rn.f64 	%fd180, %fd179, %fd175, %fd178;
	ld.global.nc.v2.f64 	{%fd181, %fd182}, [%rd38+16];
	fma.rn.f64 	%fd183, %fd180, %fd175, %fd181;
	fma.rn.f64 	%fd184, %fd183, %fd175, %fd182;
	ld.global.nc.v2.f64 	{%fd185, %fd186}, [%rd38+32];
	fma.rn.f64 	%fd187, %fd184, %fd175, %fd185;
	fma.rn.f64 	%fd188, %fd187, %fd175, %fd186;
	fma.rn.f64 	%fd189, %fd188, %fd457, %fd457;
	fma.rn.f64 	%fd190, %fd188, %fd175, 0d3FF0000000000000;
	selp.f64 	%fd191, %fd190, %fd189, %p30;
	and.b32  	%r173, %r387, 2;
	setp.eq.s32 	%p31, %r173, 0;
	mov.f64 	%fd458, 0d0000000000000000;
	sub.f64 	%fd192, %fd458, %fd191;
	selp.f64 	%fd193, %fd191, %fd192, %p31;
	setp.gt.f64 	%p32, %fd193, 0d0000000000000000;
	selp.f64 	%fd49, 0dBFF0000000000000, 0d3FF0000000000000, %p32;
	mov.u32 	%r388, %r436;
	mov.u32 	%r389, %r437;
	mov.u32 	%r390, %r438;
	@%p29 bra 	$L__BB3_51;
	shr.u32 	%r174, %r414, 2;
	xor.b32  	%r175, %r174, %r414;
	shl.b32 	%r176, %r436, 4;
	shl.b32 	%r177, %r175, 1;
	xor.b32  	%r178, %r176, %r177;
	xor.b32  	%r179, %r178, %r436;
	xor.b32  	%r389, %r179, %r175;
	add.s32 	%r180, %r415, %r389;
	add.s32 	%r181, %r180, 362437;
	shr.u32 	%r182, %r413, 2;
	xor.b32  	%r183, %r182, %r413;
	shl.b32 	%r184, %r389, 4;
	shl.b32 	%r185, %r183, 1;
	xor.b32  	%r186, %r185, %r184;
	xor.b32  	%r187, %r186, %r183;
	xor.b32  	%r388, %r187, %r389;
	add.s32 	%r415, %r415, 724874;
	add.s32 	%r188, %r388, %r415;
	cvt.u64.u32 	%rd39, %r181;
	mul.wide.u32 	%rd40, %r188, 2097152;
	xor.b64  	%rd41, %rd40, %rd39;
	cvt.rn.f64.u64 	%fd194, %rd41;
	fma.rn.f64 	%fd50, %fd194, 0d3CA0000000000000, 0d3C90000000000000;
	setp.le.f64 	%p33, %fd50, 0d3FC5555555555555;
	mov.u32 	%r390, %r436;
	mov.u32 	%r413, %r437;
	mov.u32 	%r414, %r438;
	mov.f64 	%fd458, %fd36;
	@%p33 bra 	$L__BB3_51;
	setp.gt.f64 	%p34, %fd50, 0d3FC5555555555555;
	setp.le.f64 	%p35, %fd50, 0d3FD5555555555555;
	selp.f64 	%fd195, %fd37, 0d0000000000000000, %p35;
	selp.f64 	%fd458, %fd195, 0d0000000000000000, %p34;
$L__BB3_51:
	fma.rn.f64 	%fd196, %fd455, %fd49, %fd480;
	add.f64 	%fd197, %fd196, %fd458;
	mul.f64 	%fd53, %fd197, 0d400921FB60000000;
	abs.f64 	%fd54, %fd53;
	setp.neu.f64 	%p36, %fd54, 0d7FF0000000000000;
	@%p36 bra 	$L__BB3_53;
	mov.f64 	%fd203, 0d0000000000000000;
	mul.rn.f64 	%fd459, %fd53, %fd203;
	mov.b32 	%r394, 0;
	bra.uni 	$L__BB3_55;
$L__BB3_53:
	mul.f64 	%fd198, %fd53, 0d3FE45F306DC9C883;
	cvt.rni.s32.f64 	%r394, %fd198;
	cvt.rn.f64.s32 	%fd199, %r394;
	fma.rn.f64 	%fd200, %fd199, 0dBFF921FB54442D18, %fd53;
	fma.rn.f64 	%fd201, %fd199, 0dBC91A62633145C00, %fd200;
	fma.rn.f64 	%fd459, %fd199, 0dB97B839A252049C0, %fd201;
	setp.ltu.f64 	%p37, %fd54, 0d41E0000000000000;
	@%p37 bra 	$L__BB3_55;
	{ // callseq 1, 0
	.param .b64 param0;
	st.param.f64 	[param0], %fd53;
	.param .align 16 .b8 retval0[16];
	call.uni (retval0), 
	__internal_trig_reduction_slowpathd, 
	(
	param0
	);
	ld.param.f64 	%fd459, [retval0];
	ld.param.b32 	%r394, [retval0+8];
	} // callseq 1
$L__BB3_55:
	shl.b32 	%r191, %r394, 6;
	cvt.u64.u32 	%rd42, %r191;
	and.b64  	%rd43, %rd42, 64;
	add.s64 	%rd45, %rd37, %rd43;
	mul.rn.f64 	%fd205, %fd459, %fd459;
	and.b32  	%r192, %r394, 1;
	setp.eq.b32 	%p39, %r192, 1;
	selp.f64 	%fd206, 0dBDA8FF8320FD8164, 0d3DE5DB65F9785EBA, %p39;
	ld.global.nc.v2.f64 	{%fd207, %fd208}, [%rd45];
	fma.rn.f64 	%fd209, %fd206, %fd205, %fd207;
	fma.rn.f64 	%fd210, %fd209, %fd205, %fd208;
	ld.global.nc.v2.f64 	{%fd211, %fd212}, [%rd45+16];
	fma.rn.f64 	%fd213, %fd210, %fd205, %fd211;
	fma.rn.f64 	%fd214, %fd213, %fd205, %fd212;
	ld.global.nc.v2.f64 	{%fd215, %fd216}, [%rd45+32];
	fma.rn.f64 	%fd217, %fd214, %fd205, %fd215;
	fma.rn.f64 	%fd218, %fd217, %fd205, %fd216;
	fma.rn.f64 	%fd219, %fd218, %fd459, %fd459;
	fma.rn.f64 	%fd220, %fd218, %fd205, 0d3FF0000000000000;
	selp.f64 	%fd221, %fd220, %fd219, %p39;
	and.b32  	%r193, %r394, 2;
	setp.eq.s32 	%p40, %r193, 0;
	mov.f64 	%fd460, 0d0000000000000000;
	sub.f64 	%fd222, %fd460, %fd221;
	selp.f64 	%fd223, %fd221, %fd222, %p40;
	setp.gt.f64 	%p41, %fd223, 0d0000000000000000;
	selp.f64 	%fd224, 0dBFF0000000000000, 0d3FF0000000000000, %p41;
	add.f64 	%fd225, %fd49, %fd224;
	mul.f64 	%fd226, %fd225, 0d3FE0000000000000;
	fma.rn.f64 	%fd59, %fd455, %fd226, %fd480;
	mov.u32 	%r44, %r388;
	mov.u32 	%r45, %r389;
	mov.u32 	%r46, %r390;
	@%p29 bra 	$L__BB3_58;
	shr.u32 	%r194, %r414, 2;
	xor.b32  	%r195, %r194, %r414;
	shl.b32 	%r196, %r388, 4;
	shl.b32 	%r197, %r195, 1;
	xor.b32  	%r198, %r196, %r197;
	xor.b32  	%r199, %r198, %r388;
	xor.b32  	%r45, %r199, %r195;
	add.s32 	%r200, %r415, %r45;
	add.s32 	%r201, %r200, 362437;
	shr.u32 	%r202, %r413, 2;
	xor.b32  	%r203, %r202, %r413;
	shl.b32 	%r204, %r45, 4;
	shl.b32 	%r205, %r203, 1;
	xor.b32  	%r206, %r205, %r204;
	xor.b32  	%r207, %r206, %r203;
	xor.b32  	%r44, %r207, %r45;
	add.s32 	%r415, %r415, 724874;
	add.s32 	%r208, %r44, %r415;
	cvt.u64.u32 	%rd46, %r201;
	mul.wide.u32 	%rd47, %r208, 2097152;
	xor.b64  	%rd48, %rd47, %rd46;
	cvt.rn.f64.u64 	%fd227, %rd48;
	fma.rn.f64 	%fd60, %fd227, 0d3CA0000000000000, 0d3C90000000000000;
	setp.le.f64 	%p42, %fd60, 0d3FC5555555555555;
	mov.u32 	%r46, %r388;
	mov.u32 	%r413, %r389;
	mov.u32 	%r414, %r390;
	mov.f64 	%fd460, %fd36;
	@%p42 bra 	$L__BB3_58;
	setp.gt.f64 	%p43, %fd60, 0d3FC5555555555555;
	setp.le.f64 	%p44, %fd60, 0d3FD5555555555555;
	selp.f64 	%fd228, %fd37, 0d0000000000000000, %p44;
	selp.f64 	%fd460, %fd228, 0d0000000000000000, %p43;
$L__BB3_58:
	add.f64 	%fd229, %fd59, %fd460;
	mul.f64 	%fd63, %fd229, 0d400921FB60000000;
	abs.f64 	%fd64, %fd63;
	setp.neu.f64 	%p45, %fd64, 0d7FF0000000000000;
	@%p45 bra 	$L__BB3_60;
	mov.f64 	%fd235, 0d0000000000000000;
	mul.rn.f64 	%fd461, %fd63, %fd235;
	mov.b32 	%r401, 0;
	bra.uni 	$L__BB3_62;
$L__BB3_60:
	mul.f64 	%fd230, %fd63, 0d3FE45F306DC9C883;
	cvt.rni.s32.f64 	%r401, %fd230;
	cvt.rn.f64.s32 	%fd231, %r401;
	fma.rn.f64 	%fd232, %fd231, 0dBFF921FB54442D18, %fd63;
	fma.rn.f64 	%fd233, %fd231, 0dBC91A62633145C00, %fd232;
	fma.rn.f64 	%fd461, %fd231, 0dB97B839A252049C0, %fd233;
	setp.ltu.f64 	%p46, %fd64, 0d41E0000000000000;
	@%p46 bra 	$L__BB3_62;
	{ // callseq 2, 0
	.param .b64 param0;
	st.param.f64 	[param0], %fd63;
	.param .align 16 .b8 retval0[16];
	call.uni (retval0), 
	__internal_trig_reduction_slowpathd, 
	(
	param0
	);
	ld.param.f64 	%fd461, [retval0];
	ld.param.b32 	%r401, [retval0+8];
	} // callseq 2
$L__BB3_62:
	setp.eq.f64 	%p47, %fd452, 0d0000000000000000;
	shl.b32 	%r211, %r401, 6;
	cvt.u64.u32 	%rd49, %r211;
	and.b64  	%rd50, %rd49, 64;
	add.s64 	%rd52, %rd37, %rd50;
	mul.rn.f64 	%fd237, %fd461, %fd461;
	and.b32  	%r212, %r401, 1;
	setp.eq.b32 	%p48, %r212, 1;
	selp.f64 	%fd238, 0dBDA8FF8320FD8164, 0d3DE5DB65F9785EBA, %p48;
	ld.global.nc.v2.f64 	{%fd239, %fd240}, [%rd52];
	fma.rn.f64 	%fd241, %fd238, %fd237, %fd239;
	fma.rn.f64 	%fd242, %fd241, %fd237, %fd240;
	ld.global.nc.v2.f64 	{%fd243, %fd244}, [%rd52+16];
	fma.rn.f64 	%fd245, %fd242, %fd237, %fd243;
	fma.rn.f64 	%fd246, %fd245, %fd237, %fd244;
	ld.global.nc.v2.f64 	{%fd247, %fd248}, [%rd52+32];
	fma.rn.f64 	%fd249, %fd246, %fd237, %fd247;
	fma.rn.f64 	%fd250, %fd249, %fd237, %fd248;
	fma.rn.f64 	%fd251, %fd250, %fd461, %fd461;
	fma.rn.f64 	%fd252, %fd250, %fd237, 0d3FF0000000000000;
	selp.f64 	%fd253, %fd252, %fd251, %p48;
	and.b32  	%r213, %r401, 2;
	setp.eq.s32 	%p49, %r213, 0;
	mov.f64 	%fd468, 0d0000000000000000;
	sub.f64 	%fd254, %fd468, %fd253;
	selp.f64 	%fd255, %fd253, %fd254, %p49;
	setp.gt.f64 	%p50, %fd255, 0d0000000000000000;
	selp.f64 	%fd256, 0dBFF0000000000000, 0d3FF0000000000000, %p50;
	add.f64 	%fd257, %fd49, %fd256;
	mul.f64 	%fd258, %fd257, 0d3FE0000000000000;
	fma.rn.f64 	%fd69, %fd455, %fd258, %fd480;
	mov.u32 	%r410, %r44;
	mov.u32 	%r411, %r45;
	mov.u32 	%r412, %r46;
	@%p47 bra 	$L__BB3_82;
	setp.gt.s32 	%p51, %r416, 0;
	@%p51 bra 	$L__BB3_81;
	setp.ne.s32 	%p53, %r417, 0;
	@%p53 bra 	$L__BB3_73;
	shr.u32 	%r244, %r414, 2;
	xor.b32  	%r245, %r244, %r414;
	shl.b32 	%r246, %r44, 4;
	shl.b32 	%r247, %r245, 1;
	xor.b32  	%r248, %r246, %r247;
	xor.b32  	%r249, %r248, %r44;
	xor.b32  	%r411, %r249, %r245;
	add.s32 	%r250, %r415, %r411;
	add.s32 	%r251, %r250, 362437;
	shr.u32 	%r252, %r413, 2;
	xor.b32  	%r253, %r252, %r413;
	shl.b32 	%r254, %r411, 4;
	shl.b32 	%r255, %r253, 1;
	xor.b32  	%r256, %r255, %r254;
	xor.b32  	%r257, %r256, %r253;
	xor.b32  	%r410, %r257, %r411;
	add.s32 	%r415, %r415, 724874;
	add.s32 	%r258, %r410, %r415;
	cvt.u64.u32 	%rd56, %r251;
	mul.wide.u32 	%rd57, %r258, 2097152;
	xor.b64  	%rd58, %rd57, %rd56;
	cvt.rn.f64.u64 	%fd298, %rd58;
	fma.rn.f64 	%fd462, %fd298, 0d3CA0000000000000, 0d3C90000000000000;
	{
	.reg .b32 %temp; 
	mov.b64 	{%temp, %r402}, %fd462;
	}
	{
	.reg .b32 %temp; 
	mov.b64 	{%r403, %temp}, %fd462;
	}
	setp.gt.s32 	%p58, %r402, 1048575;
	mov.b32 	%r404, -1023;
	@%p58 bra 	$L__BB3_67;
	mul.f64 	%fd462, %fd462, 0d4350000000000000;
	{
	.reg .b32 %temp; 
	mov.b64 	{%temp, %r402}, %fd462;
	}
	{
	.reg .b32 %temp; 
	mov.b64 	{%r403, %temp}, %fd462;
	}
	mov.b32 	%r404, -1077;
$L__BB3_67:
	add.s32 	%r260, %r402, -1;
	setp.gt.u32 	%p59, %r260, 2146435070;
	@%p59 bra 	$L__BB3_71;
	shr.u32 	%r263, %r402, 20;
	add.s32 	%r405, %r404, %r263;
	and.b32  	%r264, %r402, 1048575;
	or.b32  	%r265, %r264, 1072693248;
	mov.b64 	%fd463, {%r403, %r265};
	setp.lt.u32 	%p61, %r265, 1073127583;
	@%p61 bra 	$L__BB3_70;
	{
	.reg .b32 %temp; 
	mov.b64 	{%r266, %temp}, %fd463;
	}
	{
	.reg .b32 %temp; 
	mov.b64 	{%temp, %r267}, %fd463;
	}
	add.s32 	%r268, %r267, -1048576;
	mov.b64 	%fd463, {%r266, %r268};
	add.s32 	%r405, %r405, 1;
$L__BB3_70:
	add.f64 	%fd300, %fd463, 0dBFF0000000000000;
	add.f64 	%fd301, %fd463, 0d3FF0000000000000;
	rcp.approx.ftz.f64 	%fd302, %fd301;
	neg.f64 	%fd303, %fd301;
	fma.rn.f64 	%fd304, %fd303, %fd302, 0d3FF0000000000000;
	fma.rn.f64 	%fd305, %fd304, %fd304, %fd304;
	fma.rn.f64 	%fd306, %fd305, %fd302, %fd302;
	mul.f64 	%fd307, %fd300, %fd306;
	fma.rn.f64 	%fd308, %fd300, %fd306, %fd307;
	mul.f64 	%fd309, %fd308, %fd308;
	fma.rn.f64 	%fd310, %fd309, 0d3EB1380B3AE80F1E, 0d3ED0EE258B7A8B04;
	fma.rn.f64 	%fd311, %fd310, %fd309, 0d3EF3B2669F02676F;
	fma.rn.f64 	%fd312, %fd311, %fd309, 0d3F1745CBA9AB0956;
	fma.rn.f64 	%fd313, %fd312, %fd309, 0d3F3C71C72D1B5154;
	fma.rn.f64 	%fd314, %fd313, %fd309, 0d3F624924923BE72D;
	fma.rn.f64 	%fd315, %fd314, %fd309, 0d3F8999999999A3C4;
	fma.rn.f64 	%fd316, %fd315, %fd309, 0d3FB5555555555554;
	sub.f64 	%fd317, %fd300, %fd308;
	add.f64 	%fd318, %fd317, %fd317;
	neg.f64 	%fd319, %fd308;
	fma.rn.f64 	%fd320, %fd319, %fd300, %fd318;
	mul.f64 	%fd321, %fd306, %fd320;
	mul.f64 	%fd322, %fd309, %fd316;
	fma.rn.f64 	%fd323, %fd322, %fd308, %fd321;
	xor.b32  	%r269, %r405, -2147483648;
	mov.b32 	%r270, 1127219200;
	mov.b64 	%fd324, {%r269, %r270};
	sub.f64 	%fd325, %fd324, %fd38;
	fma.rn.f64 	%fd326, %fd325, 0d3FE62E42FEFA39EF, %fd308;
	fma.rn.f64 	%fd327, %fd325, 0dBFE62E42FEFA39EF, %fd326;
	sub.f64 	%fd328, %fd327, %fd308;
	sub.f64 	%fd329, %fd323, %fd328;
	fma.rn.f64 	%fd330, %fd325, 0d3C7ABC9E3B39803F, %fd329;
	add.f64 	%fd464, %fd326, %fd330;
	bra.uni 	$L__BB3_72;
$L__BB3_71:
	fma.rn.f64 	%fd299, %fd462, 0d7FF0000000000000, 0d7FF0000000000000;
	{
	.reg .b32 %temp; 
	mov.b64 	{%temp, %r261}, %fd462;
	}
	and.b32  	%r262, %r261, 2147483647;
	setp.eq.s32 	%p60, %r262, 0;
	selp.f64 	%fd464, 0dFFF0000000000000, %fd299, %p60;
$L__BB3_72:
	mul.f64 	%fd468, %fd451, %fd455;
	div.rn.f64 	%fd331, %fd464, %fd453;
	div.rn.f64 	%fd332, %fd331, %fd455;
	mov.f64 	%fd333, 0d3FE0000000000000;
	sub.f64 	%fd334, %fd333, %fd332;
	cvt.rmi.f64.f64 	%fd335, %fd334;
	cvt.rzi.s32.f64 	%r416, %fd335;
	mov.b32 	%r417, 1;
	mov.u32 	%r412, %r44;
	mov.u32 	%r413, %r45;
	mov.u32 	%r414, %r46;
	bra.uni 	$L__BB3_82;
$L__BB3_73:
	shr.u32 	%r215, %r414, 2;
	xor.b32  	%r216, %r215, %r414;
	shl.b32 	%r217, %r44, 4;
	shl.b32 	%r218, %r216, 1;
	xor.b32  	%r219, %r217, %r218;
	xor.b32  	%r220, %r219, %r44;
	xor.b32  	%r411, %r220, %r216;
	add.s32 	%r221, %r415, %r411;
	add.s32 	%r222, %r221, 362437;
	shr.u32 	%r223, %r413, 2;
	xor.b32  	%r224, %r223, %r413;
	shl.b32 	%r225, %r411, 4;
	shl.b32 	%r226, %r224, 1;
	xor.b32  	%r227, %r226, %r225;
	xor.b32  	%r228, %r227, %r224;
	xor.b32  	%r410, %r228, %r411;
	add.s32 	%r415, %r415, 724874;
	add.s32 	%r229, %r410, %r415;
	cvt.u64.u32 	%rd53, %r222;
	mul.wide.u32 	%rd54, %r229, 2097152;
	xor.b64  	%rd55, %rd54, %rd53;
	cvt.rn.f64.u64 	%fd260, %rd55;
	fma.rn.f64 	%fd465, %fd260, 0d3CA0000000000000, 0d3C90000000000000;
	{
	.reg .b32 %temp; 
	mov.b64 	{%temp, %r406}, %fd465;
	}
	{
	.reg .b32 %temp; 
	mov.b64 	{%r407, %temp}, %fd465;
	}
	setp.gt.s32 	%p54, %r406, 1048575;
	mov.b32 	%r408, -1023;
	@%p54 bra 	$L__BB3_75;
	mul.f64 	%fd465, %fd465, 0d4350000000000000;
	{
	.reg .b32 %temp; 
	mov.b64 	{%temp, %r406}, %fd465;
	}
	{
	.reg .b32 %temp; 
	mov.b64 	{%r407, %temp}, %fd465;
	}
	mov.b32 	%r408, -1077;
$L__BB3_75:
	add.s32 	%r231, %r406, -1;
	setp.gt.u32 	%p55, %r231, 2146435070;
	@%p55 bra 	$L__BB3_79;
	shr.u32 	%r234, %r406, 20;
	add.s32 	%r409, %r408, %r234;
	and.b32  	%r235, %r406, 1048575;
	or.b32  	%r236, %r235, 1072693248;
	mov.b64 	%fd466, {%r407, %r236};
	setp.lt.u32 	%p57, %r236, 1073127583;
	@%p57 bra 	$L__BB3_78;
	{
	.reg .b32 %temp; 
	mov.b64 	{%r237, %temp}, %fd466;
	}
	{
	.reg .b32 %temp; 
	mov.b64 	{%temp, %r238}, %fd466;
	}
	add.s32 	%r239, %r238, -1048576;
	mov.b64 	%fd466, {%r237, %r239};
	add.s32 	%r409, %r409, 1;
$L__BB3_78:
	add.f64 	%fd262, %fd466, 0dBFF0000000000000;
	add.f64 	%fd263, %fd466, 0d3FF0000000000000;
	rcp.approx.ftz.f64 	%fd264, %fd263;
	neg.f64 	%fd265, %fd263;
	fma.rn.f64 	%fd266, %fd265, %fd264, 0d3FF0000000000000;
	fma.rn.f64 	%fd267, %fd266, %fd266, %fd266;
	fma.rn.f64 	%fd268, %fd267, %fd264, %fd264;
	mul.f64 	%fd269, %fd262, %fd268;
	fma.rn.f64 	%fd270, %fd262, %fd268, %fd269;
	mul.f64 	%fd271, %fd270, %fd270;
	fma.rn.f64 	%fd272, %fd271, 0d3EB1380B3AE80F1E, 0d3ED0EE258B7A8B04;
	fma.rn.f64 	%fd273, %fd272, %fd271, 0d3EF3B2669F02676F;
	fma.rn.f64 	%fd274, %fd273, %fd271, 0d3F1745CBA9AB0956;
	fma.rn.f64 	%fd275, %fd274, %fd271, 0d3F3C71C72D1B5154;
	fma.rn.f64 	%fd276, %fd275, %fd271, 0d3F624924923BE72D;
	fma.rn.f64 	%fd277, %fd276, %fd271, 0d3F8999999999A3C4;
	fma.rn.f64 	%fd278, %fd277, %fd271, 0d3FB5555555555554;
	sub.f64 	%fd279, %fd262, %fd270;
	add.f64 	%fd280, %fd279, %fd279;
	neg.f64 	%fd281, %fd270;
	fma.rn.f64 	%fd282, %fd281, %fd262, %fd280;
	mul.f64 	%fd283, %fd268, %fd282;
	mul.f64 	%fd284, %fd271, %fd278;
	fma.rn.f64 	%fd285, %fd284, %fd270, %fd283;
	xor.b32  	%r240, %r409, -2147483648;
	mov.b32 	%r241, 1127219200;
	mov.b64 	%fd286, {%r240, %r241};
	sub.f64 	%fd287, %fd286, %fd38;
	fma.rn.f64 	%fd288, %fd287, 0d3FE62E42FEFA39EF, %fd270;
	fma.rn.f64 	%fd289, %fd287, 0dBFE62E42FEFA39EF, %fd288;
	sub.f64 	%fd290, %fd289, %fd270;
	sub.f64 	%fd291, %fd285, %fd290;
	fma.rn.f64 	%fd292, %fd287, 0d3C7ABC9E3B39803F, %fd291;
	add.f64 	%fd467, %fd288, %fd292;
	bra.uni 	$L__BB3_80;
$L__BB3_79:
	fma.rn.f64 	%fd261, %fd465, 0d7FF0000000000000, 0d7FF0000000000000;
	{
	.reg .b32 %temp; 
	mov.b64 	{%temp, %r232}, %fd465;
	}
	and.b32  	%r233, %r232, 2147483647;
	setp.eq.s32 	%p56, %r233, 0;
	selp.f64 	%fd467, 0dFFF0000000000000, %fd261, %p56;
$L__BB3_80:
	mul.f64 	%fd468, %fd450, %fd455;
	div.rn.f64 	%fd293, %fd467, %fd452;
	div.rn.f64 	%fd294, %fd293, %fd455;
	mov.f64 	%fd295, 0d3FE0000000000000;
	sub.f64 	%fd296, %fd295, %fd294;
	cvt.rmi.f64.f64 	%fd297, %fd296;
	cvt.rzi.s32.f64 	%r416, %fd297;
	mov.b32 	%r417, 0;
	mov.u32 	%r412, %r44;
	mov.u32 	%r413, %r45;
	mov.u32 	%r414, %r46;
	bra.uni 	$L__BB3_82;
$L__BB3_81:
	add.s32 	%r416, %r416, -1;
	setp.eq.s32 	%p52, %r417, 0;
	selp.f64 	%fd259, %fd450, %fd451, %p52;
	mul.f64 	%fd468, %fd259, %fd455;
	mov.u32 	%r410, %r44;
	mov.u32 	%r411, %r45;
	mov.u32 	%r412, %r46;
$L__BB3_82:
	setp.eq.f64 	%p62, %fd447, 0d0000000000000000;
	add.f64 	%fd92, %fd69, %fd468;
	mov.f64 	%fd469, 0d0000000000000000;
	mov.u32 	%r93, %r410;
	mov.u32 	%r437, %r411;
	mov.u32 	%r438, %r412;
	@%p62 bra 	$L__BB3_85;
	shr.u32 	%r272, %r414, 2;
	xor.b32  	%r273, %r272, %r414;
	shl.b32 	%r274, %r410, 4;
	shl.b32 	%r275, %r273, 1;
	xor.b32  	%r276, %r274, %r275;
	xor.b32  	%r277, %r276, %r410;
	xor.b32  	%r437, %r277, %r273;
	add.s32 	%r278, %r415, %r437;
	add.s32 	%r279, %r278, 362437;
	shr.u32 	%r280, %r413, 2;
	xor.b32  	%r281, %r280, %r413;
	shl.b32 	%r282, %r437, 4;
	shl.b32 	%r283, %r281, 1;
	xor.b32  	%r284, %r283, %r282;
	xor.b32  	%r285, %r284, %r281;
	xor.b32  	%r93, %r285, %r437;
	add.s32 	%r415, %r415, 724874;
	add.s32 	%r286, %r93, %r415;
	cvt.u64.u32 	%rd59, %r279;
	mul.wide.u32 	%rd60, %r286, 2097152;
	xor.b64  	%rd61, %rd60, %rd59;
	cvt.rn.f64.u64 	%fd337, %rd61;
	fma.rn.f64 	%fd93, %fd337, 0d3CA0000000000000, 0d3C90000000000000;
	setp.le.f64 	%p63, %fd93, 0d3FC5555555555555;
	mov.u32 	%r438, %r410;
	mov.u32 	%r413, %r411;
	mov.u32 	%r414, %r412;
	mov.f64 	%fd469, %fd36;
	@%p63 bra 	$L__BB3_85;
	setp.gt.f64 	%p64, %fd93, 0d3FC5555555555555;
	setp.le.f64 	%p65, %fd93, 0d3FD5555555555555;
	selp.f64 	%fd338, %fd37, 0d0000000000000000, %p65;
	selp.f64 	%fd469, %fd338, 0d0000000000000000, %p64;
$L__BB3_85:
	setp.eq.f64 	%p66, %fd449, 0d0000000000000000;
	add.f64 	%fd96, %fd92, %fd469;
	mov.f64 	%fd479, 0d0000000000000000;
	mov.u32 	%r436, %r93;
	@%p66 bra 	$L__BB3_112;
	setp.gt.s32 	%p67, %r442, 0;
	@%p67 bra 	$L__BB3_111;
	shr.u32 	%r288, %r414, 2;
	xor.b32  	%r289, %r288, %r414;
	shl.b32 	%r290, %r93, 4;
	shl.b32 	%r291, %r289, 1;
	xor.b32  	%r292, %r290, %r291;
	xor.b32  	%r293, %r292, %r93;
	xor.b32  	%r99, %r293, %r289;
	add.s32 	%r294, %r415, %r99;
	add.s32 	%r295, %r294, 362437;
	shr.u32 	%r296, %r413, 2;
	xor.b32  	%r297, %r296, %r413;
	shl.b32 	%r298, %r99, 4;
	shl.b32 	%r299, %r297, 1;
	xor.b32  	%r300, %r299, %r298;
	xor.b32  	%r301, %r300, %r297;
	xor.b32  	%r100, %r301, %r99;
	add.s32 	%r302, %r415, %r100;
	add.s32 	%r303, %r302, 724874;
	cvt.u64.u32 	%rd62, %r295;
	mul.wide.u32 	%rd63, %r303, 2097152;
	xor.b64  	%rd64, %rd63, %rd62;
	cvt.rn.f64.u64 	%fd340, %rd64;
	fma.rn.f64 	%fd470, %fd340, 0d3CA0000000000000, 0d3C90000000000000;
	{
	.reg .b32 %temp; 
	mov.b64 	{%temp, %r424}, %fd470;
	}
	{
	.reg .b32 %temp; 
	mov.b64 	{%r425, %temp}, %fd470;
	}
	setp.gt.s32 	%p68, %r424, 1048575;
	mov.b32 	%r426, -1023;
	@%p68 bra 	$L__BB3_89;
	mul.f64 	%fd470, %fd470, 0d4350000000000000;
	{
	.reg .b32 %temp; 
	mov.b64 	{%temp, %r424}, %fd470;
	}
	{
	.reg .b32 %temp; 
	mov.b64 	{%r425, %temp}, %fd470;
	}
	mov.b32 	%r426, -1077;
$L__BB3_89:
	add.s32 	%r305, %r424, -1;
	setp.gt.u32 	%p69, %r305, 2146435070;
	@%p69 bra 	$L__BB3_93;
	shr.u32 	%r308, %r424, 20;
	add.s32 	%r427, %r426, %r308;
	and.b32  	%r309, %r424, 1048575;
	or.b32  	%r310, %r309, 1072693248;
	mov.b64 	%fd471, {%r425, %r310};
	setp.lt.u32 	%p71, %r310, 1073127583;
	@%p71 bra 	$L__BB3_92;
	{
	.reg .b32 %temp; 
	mov.b64 	{%r311, %temp}, %fd471;
	}
	{
	.reg .b32 %temp; 
	mov.b64 	{%temp, %r312}, %fd471;
	}
	add.s32 	%r313, %r312, -1048576;
	mov.b64 	%fd471, {%r311, %r313};
	add.s32 	%r427, %r427, 1;
$L__BB3_92:
	add.f64 	%fd342, %fd471, 0dBFF0000000000000;
	add.f64 	%fd343, %fd471, 0d3FF0000000000000;
	rcp.approx.ftz.f64 	%fd344, %fd343;
	neg.f64 	%fd345, %fd343;
	fma.rn.f64 	%fd346, %fd345, %fd344, 0d3FF0000000000000;
	fma.rn.f64 	%fd347, %fd346, %fd346, %fd346;
	fma.rn.f64 	%fd348, %fd347, %fd344, %fd344;
	mul.f64 	%fd349, %fd342, %fd348;
	fma.rn.f64 	%fd350, %fd342, %fd348, %fd349;
	mul.f64 	%fd351, %fd350, %fd350;
	fma.rn.f64 	%fd352, %fd351, 0d3EB1380B3AE80F1E, 0d3ED0EE258B7A8B04;
	fma.rn.f64 	%fd353, %fd352, %fd351, 0d3EF3B2669F02676F;
	fma.rn.f64 	%fd354, %fd353, %fd351, 0d3F1745CBA9AB0956;
	fma.rn.f64 	%fd355, %fd354, %fd351, 0d3F3C71C72D1B5154;
	fma.rn.f64 	%fd356, %fd355, %fd351, 0d3F624924923BE72D;
	fma.rn.f64 	%fd357, %fd356, %fd351, 0d3F8999999999A3C4;
	fma.rn.f64 	%fd358, %fd357, %fd351, 0d3FB5555555555554;
	sub.f64 	%fd359, %fd342, %fd350;
	add.f64 	%fd360, %fd359, %fd359;
	neg.f64 	%fd361, %fd350;
	fma.rn.f64 	%fd362, %fd361, %fd342, %fd360;
	mul.f64 	%fd363, %fd348, %fd362;
	mul.f64 	%fd364, %fd351, %fd358;
	fma.rn.f64 	%fd365, %fd364, %fd350, %fd363;
	xor.b32  	%r314, %r427, -2147483648;
	mov.b32 	%r315, 1127219200;
	mov.b64 	%fd366, {%r314, %r315};
	sub.f64 	%fd367, %fd366, %fd38;
	fma.rn.f64 	%fd368, %fd367, 0d3FE62E42FEFA39EF, %fd350;
	fma.rn.f64 	%fd369, %fd367, 0dBFE62E42FEFA39EF, %fd368;
	sub.f64 	%fd370, %fd369, %fd350;
	sub.f64 	%fd371, %fd365, %fd370;
	fma.rn.f64 	%fd372, %fd367, 0d3C7ABC9E3B39803F, %fd371;
	add.f64 	%fd472, %fd368, %fd372;
	bra.uni 	$L__BB3_94;
$L__BB3_93:
	fma.rn.f64 	%fd341, %fd470, 0d7FF0000000000000, 0d7FF0000000000000;
	{
	.reg .b32 %temp; 
	mov.b64 	{%temp, %r306}, %fd470;
	}
	and.b32  	%r307, %r306, 2147483647;
	setp.eq.s32 	%p70, %r307, 0;
	selp.f64 	%fd472, 0dFFF0000000000000, %fd341, %p70;
$L__BB3_94:
	ld.const.u32 	%r316, [d_comp];
	setp.eq.s32 	%p72, %r316, 0;
	div.rn.f64 	%fd373, %fd472, %fd449;
	div.rn.f64 	%fd374, %fd373, %fd455;
	mov.f64 	%fd375, 0d3FE0000000000000;
	sub.f64 	%fd376, %fd375, %fd374;
	cvt.rmi.f64.f64 	%fd377, %fd376;
	cvt.rzi.s32.f64 	%r442, %fd377;
	@%p72 bra 	$L__BB3_103;
	shr.u32 	%r318, %r438, 2;
	xor.b32  	%r319, %r318, %r438;
	shl.b32 	%r320, %r100, 4;
	shl.b32 	%r321, %r319, 1;
	xor.b32  	%r322, %r321, %r320;
	xor.b32  	%r323, %r322, %r319;
	xor.b32  	%r112, %r323, %r100;
	add.s32 	%r324, %r415, %r112;
	add.s32 	%r325, %r324, 1087311;
	shr.u32 	%r326, %r437, 2;
	xor.b32  	%r327, %r326, %r437;
	shl.b32 	%r328, %r112, 4;
	shl.b32 	%r329, %r327, 1;
	xor.b32  	%r330, %r329, %r328;
	xor.b32  	%r331, %r330, %r327;
	xor.b32  	%r436, %r331, %r112;
	add.s32 	%r415, %r415, 1449748;
	add.s32 	%r332, %r436, %r415;
	cvt.u64.u32 	%rd65, %r325;
	mul.wide.u32 	%rd66, %r332, 2097152;
	xor.b64  	%rd67, %rd66, %rd65;
	cvt.rn.f64.u64 	%fd378, %rd67;
	fma.rn.f64 	%fd473, %fd378, 0d3CA0000000000000, 0d3C90000000000000;
	{
	.reg .b32 %temp; 
	mov.b64 	{%temp, %r428}, %fd473;
	}
	{
	.reg .b32 %temp; 
	mov.b64 	{%r429, %temp}, %fd473;
	}
	setp.gt.s32 	%p73, %r428, 1048575;
	mov.b32 	%r430, -1023;
	@%p73 bra 	$L__BB3_97;
	mul.f64 	%fd473, %fd473, 0d4350000000000000;
	{
	.reg .b32 %temp; 
	mov.b64 	{%temp, %r428}, %fd473;
	}
	{
	.reg .b32 %temp; 
	mov.b64 	{%r429, %temp}, %fd473;
	}
	mov.b32 	%r430, -1077;
$L__BB3_97:
	add.s32 	%r334, %r428, -1;
	setp.gt.u32 	%p74, %r334, 2146435070;
	@%p74 bra 	$L__BB3_101;
	shr.u32 	%r337, %r428, 20;
	add.s32 	%r431, %r430, %r337;
	and.b32  	%r338, %r428, 1048575;
	or.b32  	%r339, %r338, 1072693248;
	mov.b64 	%fd474, {%r429, %r339};
	setp.lt.u32 	%p76, %r339, 1073127583;
	@%p76 bra 	$L__BB3_100;
	{
	.reg .b32 %temp; 
	mov.b64 	{%r340, %temp}, %fd474;
	}
	{
	.reg .b32 %temp; 
	mov.b64 	{%temp, %r341}, %fd474;
	}
	add.s32 	%r342, %r341, -1048576;
	mov.b64 	%fd474, {%r340, %r342};
	add.s32 	%r431, %r431, 1;
$L__BB3_100:
	add.f64 	%fd380, %fd474, 0dBFF0000000000000;
	add.f64 	%fd381, %fd474, 0d3FF0000000000000;
	rcp.approx.ftz.f64 	%fd382, %fd381;
	neg.f64 	%fd383, %fd381;
	fma.rn.f64 	%fd384, %fd383, %fd382, 0d3FF0000000000000;
	fma.rn.f64 	%fd385, %fd384, %fd384, %fd384;
	fma.rn.f64 	%fd386, %fd385, %fd382, %fd382;
	mul.f64 	%fd387, %fd380, %fd386;
	fma.rn.f64 	%fd388, %fd380, %fd386, %fd387;
	mul.f64 	%fd389, %fd388, %fd388;
	fma.rn.f64 	%fd390, %fd389, 0d3EB1380B3AE80F1E, 0d3ED0EE258B7A8B04;
	fma.rn.f64 	%fd391, %fd390, %fd389, 0d3EF3B2669F02676F;
	fma.rn.f64 	%fd392, %fd391, %fd389, 0d3F1745CBA9AB0956;
	fma.rn.f64 	%fd393, %fd392, %fd389, 0d3F3C71C72D1B5154;
	fma.rn.f64 	%fd394, %fd393, %fd389, 0d3F624924923BE72D;
	fma.rn.f64 	%fd395, %fd394, %fd389, 0d3F8999999999A3C4;
	fma.rn.f64 	%fd396, %fd395, %fd389, 0d3FB5555555555554;
	sub.f64 	%fd397, %fd380, %fd388;
	add.f64 	%fd398, %fd397, %fd397;
	neg.f64 	%fd399, %fd388;
	fma.rn.f64 	%fd400, %fd399, %fd380, %fd398;
	mul.f64 	%fd401, %fd386, %fd400;
	mul.f64 	%fd402, %fd389, %fd396;
	fma.rn.f64 	%fd403, %fd402, %fd388, %fd401;
	xor.b32  	%r343, %r431, -2147483648;
	mov.b32 	%r344, 1127219200;
	mov.b64 	%fd404, {%r343, %r344};
	sub.f64 	%fd405, %fd404, %fd38;
	fma.rn.f64 	%fd406, %fd405, 0d3FE62E42FEFA39EF, %fd388;
	fma.rn.f64 	%fd407, %fd405, 0dBFE62E42FEFA39EF, %fd406;
	sub.f64 	%fd408, %fd407, %fd388;
	sub.f64 	%fd409, %fd403, %fd408;
	fma.rn.f64 	%fd410, %fd405, 0d3C7ABC9E3B39803F, %fd409;
	add.f64 	%fd475, %fd406, %fd410;
	bra.uni 	$L__BB3_102;
$L__BB3_101:
	fma.rn.f64 	%fd379, %fd473, 0d7FF0000000000000, 0d7FF0000000000000;
	{
	.reg .b32 %temp; 
	mov.b64 	{%temp, %r335}, %fd473;
	}
	and.b32  	%r336, %r335, 2147483647;
	setp.eq.s32 	%p75, %r336, 0;
	selp.f64 	%fd475, 0dFFF0000000000000, %fd379, %p75;
$L__BB3_102:
	neg.f64 	%fd411, %fd475;
	div.rn.f64 	%fd412, %fd411, %fd39;
	sub.f64 	%fd479, %fd412, %fd40;
	mov.u32 	%r437, %r112;
	mov.u32 	%r438, %r100;
	mov.u32 	%r413, %r99;
	mov.u32 	%r414, %r93;
	bra.uni 	$L__BB3_112;
$L__BB3_103:
	shr.u32 	%r346, %r438, 2;
	xor.b32  	%r347, %r346, %r438;
	shl.b32 	%r348, %r100, 4;
	shl.b32 	%r349, %r347, 1;
	xor.b32  	%r350, %r349, %r348;
	xor.b32  	%r351, %r350, %r347;
	xor.b32  	%r125, %r351, %r100;
	add.s32 	%r352, %r415, %r125;
	add.s32 	%r353, %r352, 1087311;
	shr.u32 	%r354, %r437, 2;
	xor.b32  	%r355, %r354, %r437;
	shl.b32 	%r356, %r125, 4;
	shl.b32 	%r357, %r355, 1;
	xor.b32  	%r358, %r357, %r356;
	xor.b32  	%r359, %r358, %r355;
	xor.b32  	%r436, %r359, %r125;
	add.s32 	%r415, %r415, 1449748;
	add.s32 	%r360, %r436, %r415;
	cvt.u64.u32 	%rd68, %r353;
	mul.wide.u32 	%rd69, %r360, 2097152;
	xor.b64  	%rd70, %rd69, %rd68;
	cvt.rn.f64.u64 	%fd413, %rd70;
	fma.rn.f64 	%fd476, %fd413, 0d3CA0000000000000, 0d3C90000000000000;
	{
	.reg .b32 %temp; 
	mov.b64 	{%temp, %r432}, %fd476;
	}
	{
	.reg .b32 %temp; 
	mov.b64 	{%r433, %temp}, %fd476;
	}
	setp.gt.s32 	%p77, %r432, 1048575;
	mov.b32 	%r434, -1023;
	@%p77 bra 	$L__BB3_105;
	mul.f64 	%fd476, %fd476, 0d4350000000000000;
	{
	.reg .b32 %temp; 
	mov.b64 	{%temp, %r432}, %fd476;
	}
	{
	.reg .b32 %temp; 
	mov.b64 	{%r433, %temp}, %fd476;
	}
	mov.b32 	%r434, -1077;
$L__BB3_105:
	add.s32 	%r362, %r432, -1;
	setp.gt.u32 	%p78, %r362, 2146435070;
	@%p78 bra 	$L__BB3_109;
	shr.u32 	%r365, %r432, 20;
	add.s32 	%r435, %r434, %r365;
	and.b32  	%r366, %r432, 1048575;
	or.b32  	%r367, %r366, 1072693248;
	mov.b64 	%fd477, {%r433, %r367};
	setp.lt.u32 	%p80, %r367, 1073127583;
	@%p80 bra 	$L__BB3_108;
	{
	.reg .b32 %temp; 
	mov.b64 	{%r368, %temp}, %fd477;
	}
	{
	.reg .b32 %temp; 
	mov.b64 	{%temp, %r369}, %fd477;
	}
	add.s32 	%r370, %r369, -1048576;
	mov.b64 	%fd477, {%r368, %r370};
	add.s32 	%r435, %r435, 1;
$L__BB3_108:
	add.f64 	%fd415, %fd477, 0dBFF0000000000000;
	add.f64 	%fd416, %fd477, 0d3FF0000000000000;
	rcp.approx.ftz.f64 	%fd417, %fd416;
	neg.f64 	%fd418, %fd416;
	fma.rn.f64 	%fd419, %fd418, %fd417, 0d3FF0000000000000;
	fma.rn.f64 	%fd420, %fd419, %fd419, %fd419;
	fma.rn.f64 	%fd421, %fd420, %fd417, %fd417;
	mul.f64 	%fd422, %fd415, %fd421;
	fma.rn.f64 	%fd423, %fd415, %fd421, %fd422;
	mul.f64 	%fd424, %fd423, %fd423;
	fma.rn.f64 	%fd425, %fd424, 0d3EB1380B3AE80F1E, 0d3ED0EE258B7A8B04;
	fma.rn.f64 	%fd426, %fd425, %fd424, 0d3EF3B2669F02676F;
	fma.rn.f64 	%fd427, %fd426, %fd424, 0d3F1745CBA9AB0956;
	fma.rn.f64 	%fd428, %fd427, %fd424, 0d3F3C71C72D1B5154;
	fma.rn.f64 	%fd429, %fd428, %fd424, 0d3F624924923BE72D;
	fma.rn.f64 	%fd430, %fd429, %fd424, 0d3F8999999999A3C4;
	fma.rn.f64 	%fd431, %fd430, %fd424, 0d3FB5555555555554;
	sub.f64 	%fd432, %fd415, %fd423;
	add.f64 	%fd433, %fd432, %fd432;
	neg.f64 	%fd434, %fd423;
	fma.rn.f64 	%fd435, %fd434, %fd415, %fd433;
	mul.f64 	%fd436, %fd421, %fd435;
	mul.f64 	%fd437, %fd424, %fd431;
	fma.rn.f64 	%fd438, %fd437, %fd423, %fd436;
	xor.b32  	%r371, %r435, -2147483648;
	mov.b32 	%r372, 1127219200;
	mov.b64 	%fd439, {%r371, %r372};
	sub.f64 	%fd440, %fd439, %fd38;
	fma.rn.f64 	%fd441, %fd440, 0d3FE62E42FEFA39EF, %fd423;
	fma.rn.f64 	%fd442, %fd440, 0dBFE62E42FEFA39EF, %fd441;
	sub.f64 	%fd443, %fd442, %fd423;
	sub.f64 	%fd444, %fd438, %fd443;
	fma.rn.f64 	%fd445, %fd440, 0d3C7ABC9E3B39803F, %fd444;
	add.f64 	%fd478, %fd441, %fd445;
	bra.uni 	$L__BB3_110;
$L__BB3_109:
	fma.rn.f64 	%fd414, %fd476, 0d7FF0000000000000, 0d7FF0000000000000;
	{
	.reg .b32 %temp; 
	mov.b64 	{%temp, %r363}, %fd476;
	}
	and.b32  	%r364, %r363, 2147483647;
	setp.eq.s32 	%p79, %r364, 0;
	selp.f64 	%fd478, 0dFFF0000000000000, %fd414, %p79;
$L__BB3_110:
	neg.f64 	%fd446, %fd478;
	div.rn.f64 	%fd479, %fd446, %fd39;
	mov.u32 	%r437, %r125;
	mov.u32 	%r438, %r100;
	mov.u32 	%r413, %r99;
	mov.u32 	%r414, %r93;
	bra.uni 	$L__BB3_112;
$L__BB3_111:
	add.s32 	%r442, %r442, -1;
	mov.u32 	%r436, %r93;
	mov.f64 	%fd479, %fd41;
$L__BB3_112:
	add.f64 	%fd480, %fd96, %fd479;
	add.s32 	%r377, %r377, 1;
	setp.ne.s32 	%p81, %r377, 0;
	@%p81 bra 	$L__BB3_44;
$L__BB3_113:
	ld.param.u64 	%rd83, [_Z11run_momentsPdS_PiS0_S0_P17curandStateXORWOW_param_5];
	ld.param.u64 	%rd82, [_Z11run_momentsPdS_PiS0_S0_P17curandStateXORWOW_param_4];
	ld.param.u64 	%rd80, [_Z11run_momentsPdS_PiS0_S0_P17curandStateXORWOW_param_3];
	st.global.f64 	[%rd2], %fd480;
	st.global.u32 	[%rd11], %r442;
	cvta.to.global.u64 	%rd71, %rd80;
	mov.u32 	%r373, %ctaid.x;
	mov.u32 	%r374, %ntid.x;
	mov.u32 	%r375, %tid.x;
	mad.lo.s32 	%r376, %r373, %r374, %r375;
	mul.wide.u32 	%rd72, %r376, 4;
	add.s64 	%rd73, %rd71, %rd72;
	st.global.u32 	[%rd73], %r416;
	cvta.to.global.u64 	%rd74, %rd82;
	add.s64 	%rd75, %rd74, %rd72;
	st.global.u32 	[%rd75], %r417;
	cvta.to.global.u64 	%rd76, %rd83;
	mul.wide.u32 	%rd77, %r376, 48;
	add.s64 	%rd78, %rd76, %rd77;
	st.global.v2.u32 	[%rd78], {%r415, %r414};
	st.global.v2.u32 	[%rd78+8], {%r413, %r438};
	st.global.v2.u32 	[%rd78+16], {%r437, %r436};
	st.global.v2.u32 	[%rd78+24], {%r7, %r8};
	st.global.f32 	[%rd78+32], %f1;
	st.global.f64 	[%rd78+40], %fd2;
	ret;

}
.func  (.param .align 16 .b8 func_retval0[16]) __internal_trig_reduction_slowpathd(
	.param .b64 __internal_trig_reduction_slowpathd_param_0
)
{
	.local .align 8 .b8 	__local_depot4[40];
	.reg .b64 	%SP;
	.reg .b64 	%SPL;
	.reg .pred 	%p<10>;
	.reg .b32 	%r<47>;
	.reg .b64 	%rd<74>;
	.reg .b64 	%fd<5>;

	mov.u64 	%SPL, __local_depot4;
	ld.param.f64 	%fd4, [__internal_trig_reduction_slowpathd_param_0];
	add.u64 	%rd1, %SPL, 0;
	{
	.reg .b32 %temp; 
	mov.b64 	{%temp, %r1}, %fd4;
	}
	shr.u32 	%r2, %r1, 20;
	and.b32  	%r3, %r2, 2047;
	setp.eq.s32 	%p1, %r3, 2047;
	mov.b32 	%r46, 0;
	@%p1 bra 	$L__BB4_9;
	add.s32 	%r20, %r3, -1024;
	mov.b64 	%rd20, %fd4;
	shl.b64 	%rd2, %rd20, 11;
	shr.u32 	%r4, %r20, 6;
	sub.s32 	%r45, 15, %r4;
	sub.s32 	%r21, 19, %r4;
	setp.lt.u32 	%p2, %r20, 128;
	selp.b32 	%r6, 18, %r21, %p2;
	setp.ge.s32 	%p3, %r45, %r6;
	mov.b64 	%rd70, 0;
	@%p3 bra 	$L__BB4_4;
	add.s32 	%r23, %r6, %r4;
	neg.s32 	%r43, %r23;
	or.b64  	%rd3, %rd2, -9223372036854775808;
	mov.b64 	%rd70, 0;
	mov.b32 	%r42, 0;
	mov.u64 	%rd25, __cudart_i2opi_d;
	mov.u32 	%r44, %r45;
$L__BB4_3:
	.pragma "nounroll";
	mul.wide.s32 	%rd22, %r42, 8;
	add.s64 	%rd23, %rd1, %rd22;
	mul.wide.s32 	%rd24, %r44, 8;
	add.s64 	%rd26, %rd25, %rd24;
	ld.global.nc.u64 	%rd27, [%rd26];
	{
	.reg .u32 %r0, %r1, %r2, %r3, %alo, %ahi, %blo, %bhi, %clo, %chi;
	mov.b64 	{%alo,%ahi}, %rd27;
	mov.b64 	{%blo,%bhi}, %rd3;
	mov.b64 	{%clo,%chi}, %rd70;
	mad.lo.cc.u32 	%r0, %alo, %blo, %clo;
	madc.hi.cc.u32 	%r1, %alo, %blo, %chi;
	madc.hi.u32 	%r2, %alo, %bhi, 0;
	mad.lo.cc.u32 	%r1, %alo, %bhi, %r1;
	madc.hi.cc.u32 	%r2, %ahi, %blo, %r2;
	madc.hi.u32 	%r3, %ahi, %bhi, 0;
	mad.lo.cc.u32 	%r1, %ahi, %blo, %r1;
	madc.lo.cc.u32 	%r2, %ahi, %bhi, %r2;
	addc.u32 	%r3, %r3, 0;
	mov.b64 	%rd28, {%r0,%r1};
	mov.b64 	%rd70, {%r2,%r3};
	}
	st.local.u64 	[%rd23], %rd28;
	add.s32 	%r44, %r44, 1;
	add.s32 	%r43, %r43, 1;
	add.s32 	%r42, %r42, 1;
	setp.ne.s32 	%p4, %r43, -15;
	mov.u32 	%r45, %r6;
	@%p4 bra 	$L__BB4_3;
$L__BB4_4:
	cvt.s64.s32 	%rd29, %r45;
	cvt.u64.u32 	%rd30, %r4;
	add.s64 	%rd31, %rd30, %rd29;
	shl.b64 	%rd32, %rd31, 3;
	add.s64 	%rd33, %rd1, %rd32;
	st.local.u64 	[%rd33+-120], %rd70;
	and.b32  	%r15, %r2, 63;
	ld.local.u64 	%rd72, [%rd1+16];
	ld.local.u64 	%rd71, [%rd1+24];
	setp.eq.s32 	%p5, %r15, 0;
	@%p5 bra 	$L__BB4_6;
	shl.b64 	%rd34, %rd71, %r15;
	shr.u64 	%rd35, %rd72, 1;
	xor.b32  	%r24, %r15, 63;
	shr.u64 	%rd36, %rd35, %r24;
	or.b64  	%rd71, %rd34, %rd36;
	ld.local.u64 	%rd37, [%rd1+8];
	shl.b64 	%rd38, %rd72, %r15;
	shr.u64 	%rd39, %rd37, 1;
	shr.u64 	%rd40, %rd39, %r24;
	or.b64  	%rd72, %rd38, %rd40;
$L__BB4_6:
	and.b32  	%r25, %r1, -2147483648;
	shr.u64 	%rd41, %rd71, 62;
	cvt.u32.u64 	%r26, %rd41;
	mov.b64 	{%r27, %r28}, %rd71;
	mov.b64 	{%r29, %r30}, %rd72;
	shf.l.wrap.b32 	%r31, %r30, %r27, 2;
	shf.l.wrap.b32 	%r32, %r27, %r28, 2;
	mov.b64 	%rd42, {%r31, %r32};
	shl.b64 	%rd43, %rd72, 2;
	shr.u64 	%rd44, %rd42, 63;
	cvt.u32.u64 	%r33, %rd44;
	add.s32 	%r34, %r33, %r26;
	setp.eq.s32 	%p6, %r25, 0;
	neg.s32 	%r35, %r34;
	selp.b32 	%r46, %r34, %r35, %p6;
	setp.gt.s64 	%p7, %rd42, -1;
	mov.b64 	%rd45, 0;
	{
	.reg .u32 %r0, %r1, %r2, %r3, %a0, %a1, %a2, %a3, %b0, %b1, %b2, %b3;
	mov.b64 	{%a0,%a1}, %rd45;
	mov.b64 	{%a2,%a3}, %rd45;
	mov.b64 	{%b0,%b1}, %rd43;
	mov.b64 	{%b2,%b3}, %rd42;
	sub.cc.u32 	%r0, %a0, %b0;
	subc.cc.u32 	%r1, %a1, %b1;
	subc.cc.u32 	%r2, %a2, %b2;
	subc.u32 	%r3, %a3, %b3;
	mov.b64 	%rd46, {%r0,%r1};
	mov.b64 	%rd47, {%r2,%r3};
	}
	xor.b32  	%r36, %r25, -2147483648;
	selp.b64 	%rd73, %rd42, %rd47, %p7;
	selp.b64 	%rd14, %rd43, %rd46, %p7;
	selp.b32 	%r17, %r25, %r36, %p7;
	clz.b64 	%r37, %rd73;
	cvt.u64.u32 	%rd15, %r37;
	setp.eq.s32 	%p8, %r37, 0;
	@%p8 bra 	$L__BB4_8;
	cvt.u32.u64 	%r38, %rd15;
	and.b32  	%r39, %r38, 63;
	shl.b64 	%rd48, %rd73, %r39;
	shr.u64 	%rd49, %rd14, 1;
	not.b32 	%r40, %r38;
	and.b32  	%r41, %r40, 63;
	shr.u64 	%rd50, %rd49, %r41;
	or.b64  	%rd73, %rd48, %rd50;
$L__BB4_8:
	mov.b64 	%rd51, -3958705157555305931;
	{
	.reg .u32 %r0, %r1, %r2, %r3, %alo, %ahi, %blo, %bhi;
	mov.b64 	{%alo,%ahi}, %rd73;
	mov.b64 	{%blo,%bhi}, %rd51;
	mul.lo.u32 	%r0, %alo, %blo;
	mul.hi.u32 	%r1, %alo, %blo;
	mad.lo.cc.u32 	%r1, %alo, %bhi, %r1;
	madc.hi.u32 	%r2, %alo, %bhi, 0;
	mad.lo.cc.u32 	%r1, %ahi, %blo, %r1;
	madc.hi.cc.u32 	%r2, %ahi, %blo, %r2;
	madc.hi.u32 	%r3, %ahi, %bhi, 0;
	mad.lo.cc.u32 	%r2, %ahi, %bhi, %r2;
	addc.u32 	%r3, %r3, 0;
	mov.b64 	%rd52, {%r0,%r1};
	mov.b64 	%rd53, {%r2,%r3};
	}
	setp.gt.s64 	%p9, %rd53, 0;
	{
	.reg .u32 %r0, %r1, %r2, %r3, %a0, %a1, %a2, %a3, %b0, %b1, %b2, %b3;
	mov.b64 	{%a0,%a1}, %rd52;
	mov.b64 	{%a2,%a3}, %rd53;
	mov.b64 	{%b0,%b1}, %rd52;
	mov.b64 	{%b2,%b3}, %rd53;
	add.cc.u32 	%r0, %a0, %b0;
	addc.cc.u32 	%r1, %a1, %b1;
	addc.cc.u32 	%r2, %a2, %b2;
	addc.u32 	%r3, %a3, %b3;
	mov.b64 	%rd54, {%r0,%r1};
	mov.b64 	%rd55, {%r2,%r3};
	}
	selp.b64 	%rd56, %rd55, %rd53, %p9;
	selp.s64 	%rd57, -1, 0, %p9;
	sub.s64 	%rd58, %rd57, %rd15;
	cvt.u64.u32 	%rd59, %r17;
	shl.b64 	%rd60, %rd59, 32;
	add.s64 	%rd61, %rd56, 1;
	shr.u64 	%rd62, %rd61, 10;
	add.s64 	%rd63, %rd62, 1;
	shr.u64 	%rd64, %rd63, 1;
	shl.b64 	%rd65, %rd58, 52;
	add.s64 	%rd66, %rd65, %rd64;
	add.s64 	%rd67, %rd66, 4602678819172646912;
	or.b64  	%rd68, %rd67, %rd60;
	mov.b64 	%fd4, %rd68;
$L__BB4_9:
	st.param.f64 	[func_retval0], %fd4;
	st.param.b32 	[func_retval0+8], %r46;
	ret;

}


// ===== COMPILED SASS (sm_100) =====

	.target	sm_100

	.elftype	@"ET_EXEC"


//--------------------- .note.nv.tkinfo           --------------------------
	.section	.note.nv.tkinfo,"",@"SHT_NOTE"
	.sectionflags	@"SHF_NOTE_NV_TKINFO"
	.tkinfo
        /*0018*/ 	.word	0x00000002
        /*0030*/ 	.string	""
        /*0030*/ 	.string	"ptxas"
        /*0030*/ 	.string	"Cuda compilation tools, release 13.0, V13.0.88"
        /*0030*/ 	.string	"Build cuda_13.0.r13.0/compiler.36424714_0"
        /*0030*/ 	.string	"-arch sm_100 -m 64 "



//--------------------- .note.nv.cuinfo           --------------------------
	.section	.note.nv.cuinfo,"",@"SHT_NOTE"
	.sectionflags	@"SHF_NOTE_NV_CUINFO"
        /*0018*/ 	.short	0x0002
        /*001a*/ 	.short	0x0064
        /*001c*/ 	.short	0x0082
	.zero		2


//--------------------- .nv.info                  --------------------------
	.section	.nv.info,"",@"SHT_CUDA_INFO"
	.align	4


	//----- nvinfo : EIATTR_REGCOUNT
	.align		4
        /*0000*/ 	.byte	0x04, 0x2f
        /*0002*/ 	.short	(.L_26 - .L_25)
	.align		4
.L_25:
        /*0004*/ 	.word	index@(_Z12init_dev_rngPjP17curandStateXORWOW)
        /*0008*/ 	.word	0x0000000e


	//----- nvinfo : EIATTR_FRAME_SIZE
	.align		4
.L_26:
        /*000c*/ 	.byte	0x04, 0x11
        /*000e*/ 	.short	(.L_28 - .L_27)
	.align		4
.L_27:
        /*0010*/ 	.word	index@(_Z12init_dev_rngPjP17curandStateXORWOW)
        /*0014*/ 	.word	0x00000000


	//----- nvinfo : EIATTR_REGCOUNT
	.align		4
.L_28:
        /*0018*/ 	.byte	0x04, 0x2f
        /*001a*/ 	.short	(.L_30 - .L_29)
	.align		4
.L_29:
        /*001c*/ 	.word	index@(_Z10init_noisePdPiS0_S0_P17curandStateXORWOW)
        /*0020*/ 	.word	0x00000030


	//----- nvinfo : EIATTR_FRAME_SIZE
	.align		4
.L_30:
        /*0024*/ 	.byte	0x04, 0x11
        /*0026*/ 	.short	(.L_32 - .L_31)
	.align		4
.L_31:
        /*0028*/ 	.word	index@($__internal_8_$__cuda_sm20_rem_s64)
        /*002c*/ 	.word	0x00000000


	//----- nvinfo : EIATTR_FRAME_SIZE
	.align		4
.L_32:
        /*0030*/ 	.byte	0x04, 0x11
        /*0032*/ 	.short	(.L_34 - .L_33)
	.align		4
.L_33:
        /*0034*/ 	.word	index@($__internal_7_$__cuda_sm20_div_s64)
        /*0038*/ 	.word	0x00000000


	//----- nvinfo : EIATTR_FRAME_SIZE
	.align		4
.L_34:
        /*003c*/ 	.byte	0x04, 0x11
        /*003e*/ 	.short	(.L_36 - .L_35)
	.align		4
.L_35:
        /*0040*/ 	.word	index@($__internal_6_$__cuda_sm20_div_rn_f64_full)
        /*0044*/ 	.word	0x00000000


	//----- nvinfo : EIATTR_FRAME_SIZE
	.align		4
.L_36:
        /*0048*/ 	.byte	0x04, 0x11
        /*004a*/ 	.short	(.L_38 - .L_37)
	.align		4
.L_37:
        /*004c*/ 	.word	index@($__internal_5_$__cuda_sm20_dblrcp_rn_slowpath_v3)
        /*0050*/ 	.word	0x00000000


	//----- nvinfo : EIATTR_FRAME_SIZE
	.align		4
.L_38:
        /*0054*/ 	.byte	0x04, 0x11
        /*0056*/ 	.short	(.L_40 - .L_39)
	.align		4
.L_39:
        /*0058*/ 	.word	index@(_Z10init_noisePdPiS0_S0_P17curandStateXORWOW)
        /*005c*/ 	.word	0x00000000


	//----- nvinfo : EIATTR_REGCOUNT
	.align		4
.L_40:
        /*0060*/ 	.byte	0x04, 0x2f
        /*0062*/ 	.short	(.L_42 - .L_41)
	.align		4
.L_41:
        /*0064*/ 	.word	index@(_Z4foldPdS_)
        /*0068*/ 	.word	0x00000010


	//----- nvinfo : EIATTR_FRAME_SIZE
	.align		4
.L_42:
        /*006c*/ 	.byte	0x04, 0x11
        /*006e*/ 	.short	(.L_44 - .L_43)
	.align		4
.L_43:
        /*0070*/ 	.word	index@(_Z4foldPdS_)
        /*0074*/ 	.word	0x00000000


	//----- nvinfo : EIATTR_REGCOUNT
	.align		4
.L_44:
        /*0078*/ 	.byte	0x04, 0x2f
        /*007a*/ 	.short	(.L_46 - .L_45)
	.align		4
.L_45:
        /*007c*/ 	.word	index@(_Z11run_momentsPdS_PiS0_S0_P17curandStateXORWOW)
        /*0080*/ 	.word	0x00000048


	//----- nvinfo : EIATTR_FRAME_SIZE
	.align		4
.L_46:
        /*0084*/ 	.byte	0x04, 0x11
        /*0086*/ 	.short	(.L_48 - .L_47)
	.align		4
.L_47:
        /*0088*/ 	.word	index@($_Z11run_momentsPdS_PiS0_S0_P17curandStateXORWOW$__internal_trig_reduction_slowpathd)
        /*008c*/ 	.word	0x00000028


	//----- nvinfo : EIATTR_FRAME_SIZE
	.align		4
.L_48:
        /*0090*/ 	.byte	0x04, 0x11
        /*0092*/ 	.short	(.L_50 - .L_49)
	.align		4
.L_49:
        /*0094*/ 	.word	index@($__internal_4_$__cuda_sm20_rem_s64)
        /*0098*/ 	.word	0x00000028


	//----- nvinfo : EIATTR_FRAME_SIZE
	.align		4
.L_50:
        /*009c*/ 	.byte	0x04, 0x11
        /*009e*/ 	.short	(.L_52 - .L_51)
	.align		4
.L_51:
        /*00a0*/ 	.word	index@($__internal_3_$__cuda_sm20_dsqrt_rn_f64_mediumpath_v1)
        /*00a4*/ 	.word	0x00000028


	//----- nvinfo : EIATTR_FRAME_SIZE
	.align		4
.L_52:
        /*00a8*/ 	.byte	0x04, 0x11
        /*00aa*/ 	.short	(.L_54 - .L_53)
	.align		4
.L_53:
        /*00ac*/ 	.word	index@($__internal_2_$__cuda_sm20_div_s64)
        /*00b0*/ 	.word	0x00000028


	//----- nvinfo : EIATTR_FRAME_SIZE
	.align		4
.L_54:
        /*00b4*/ 	.byte	0x04, 0x11
        /*00b6*/ 	.short	(.L_56 - .L_55)
	.align		4
.L_55:
        /*00b8*/ 	.word	index@($__internal_1_$__cuda_sm20_div_rn_f64_full)
        /*00bc*/ 	.word	0x00000028


	//----- nvinfo : EIATTR_FRAME_SIZE
	.align		4
.L_56:
        /*00c0*/ 	.byte	0x04, 0x11
        /*00c2*/ 	.short	(.L_58 - .L_57)
	.align		4
.L_57:
        /*00c4*/ 	.word	index@($__internal_0_$__cuda_sm20_dblrcp_rn_slowpath_v3)
        /*00c8*/ 	.word	0x00000028


	//----- nvinfo : EIATTR_FRAME_SIZE
	.align		4
.L_58:
        /*00cc*/ 	.byte	0x04, 0x11
        /*00ce*/ 	.short	(.L_60 - .L_59)
	.align		4
.L_59:
        /*00d0*/ 	.word	index@(_Z11run_momentsPdS_PiS0_S0_P17curandStateXORWOW)
        /*00d4*/ 	.word	0x00000028


	//----- nvinfo : EIATTR_MIN_STACK_SIZE
	.align		4
.L_60:
        /*00d8*/ 	.byte	0x04, 0x12
        /*00da*/ 	.short	(.L_62 - .L_61)
	.align		4
.L_61:
        /*00dc*/ 	.word	index@(_Z11run_momentsPdS_PiS0_S0_P17curandStateXORWOW)
        /*00e0*/ 	.word	0x00000028


	//----- nvinfo : EIATTR_MIN_STACK_SIZE
	.align		4
.L_62:
        /*00e4*/ 	.byte	0x04, 0x12
        /*00e6*/ 	.short	(.L_64 - .L_63)
	.align		4
.L_63:
        /*00e8*/ 	.word	index@(_Z4foldPdS_)
        /*00ec*/ 	.word	0x00000000


	//----- nvinfo : EIATTR_MIN_STACK_SIZE
	.align		4
.L_64:
        /*00f0*/ 	.byte	0x04, 0x12
        /*00f2*/ 	.short	(.L_66 - .L_65)
	.align		4
.L_65:
        /*00f4*/ 	.word	index@(_Z10init_noisePdPiS0_S0_P17curandStateXORWOW)
        /*00f8*/ 	.word	0x00000000


	//----- nvinfo : EIATTR_MIN_STACK_SIZE
	.align		4
.L_66:
        /*00fc*/ 	.byte	0x04, 0x12
        /*00fe*/ 	.short	(.L_68 - .L_67)
	.align		4
.L_67:
        /*0100*/ 	.word	index@(_Z12init_dev_rngPjP17curandStateXORWOW)
        /*0104*/ 	.word	0x00000000
.L_68:


//--------------------- .nv.compat                --------------------------
	.section	.nv.compat,"",@"SHT_CUDA_COMPAT_INFO"
	.align	4
        /*0000*/ 	.byte	0x02, 0x09, 0x00, 0x00, 0x02, 0x02, 0x01, 0x00, 0x02, 0x05, 0x05, 0x00, 0x03, 0x07, 0x01, 0x01
        /*0010*/ 	.byte	0x02, 0x03, 0x00, 0x00, 0x02, 0x06, 0x01, 0x00, 0x04, 0x0b, 0x08, 0x00, 0x01, 0x00, 0x00, 0x00
        /*0020*/ 	.byte	0x00, 0x00, 0x00, 0x00


//--------------------- .nv.info._Z11run_momentsPdS_PiS0_S0_P17curandStateXORWOW --------------------------
	.section	.nv.info._Z11run_momentsPdS_PiS0_S0_P17curandStateXORWOW,"",@"SHT_CUDA_INFO"
	.sectionflags	@""
	.align	4


	//----- nvinfo : EIATTR_CUDA_API_VERSION
	.align		4
        /*0000*/ 	.byte	0x04, 0x37
        /*0002*/ 	.short	(.L_70 - .L_69)
.L_69:
        /*0004*/ 	.word	0x00000082


	//----- nvinfo : EIATTR_KPARAM_INFO
	.align		4
.L_70:
        /*0008*/ 	.byte	0x04, 0x17
        /*000a*/ 	.short	(.L_72 - .L_71)
.L_71:
        /*000c*/ 	.word	0x00000000
        /*0010*/ 	.short	0x0005
        /*0012*/ 	.short	0x0028
        /*0014*/ 	.byte	0x00, 0xf5, 0x21, 0x00


	//----- nvinfo : EIATTR_KPARAM_INFO
	.align		4
.L_72:
        /*0018*/ 	.byte	0x04, 0x17
        /*001a*/ 	.short	(.L_74 - .L_73)
.L_73:
        /*001c*/ 	.word	0x00000000
        /*0020*/ 	.short	0x0004
        /*0022*/ 	.short	0x0020
        /*0024*/ 	.byte	0x00, 0xf5, 0x21, 0x00


	//----- nvinfo : EIATTR_KPARAM_INFO
	.align		4
.L_74:
        /*0028*/ 	.byte	0x04, 0x17
        /*002a*/ 	.short	(.L_76 - .L_75)
.L_75:
        /*002c*/ 	.word	0x00000000
        /*0030*/ 	.short	0x0003
        /*0032*/ 	.short	0x0018
        /*0034*/ 	.byte	0x00, 0xf5, 0x21, 0x00


	//----- nvinfo : EIATTR_KPARAM_INFO
	.align		4
.L_76:
        /*0038*/ 	.byte	0x04, 0x17
        /*003a*/ 	.short	(.L_78 - .L_77)
.L_77:
        /*003c*/ 	.word	0x00000000
        /*0040*/ 	.short	0x0002
        /*0042*/ 	.short	0x0010
        /*0044*/ 	.byte	0x00, 0xf5, 0x21, 0x00


	//----- nvinfo : EIATTR_KPARAM_INFO
	.align		4
.L_78:
        /*0048*/ 	.byte	0x04, 0x17
        /*004a*/ 	.short	(.L_80 - .L_79)
.L_79:
        /*004c*/ 	.word	0x00000000
        /*0050*/ 	.short	0x0001
        /*0052*/ 	.short	0x0008
        /*0054*/ 	.byte	0x00, 0xf5, 0x21, 0x00


	//----- nvinfo : EIATTR_KPARAM_INFO
	.align		4
.L_80:
        /*0058*/ 	.byte	0x04, 0x17
        /*005a*/ 	.short	(.L_82 - .L_81)
.L_81:
        /*005c*/ 	.word	0x00000000
        /*0060*/ 	.short	0x0000
        /*0062*/ 	.short	0x0000
        /*0064*/ 	.byte	0x00, 0xf5, 0x21, 0x00


	//----- nvinfo : EIATTR_SPARSE_MMA_MASK
	.align		4
.L_82:
        /*0068*/ 	.byte	0x03, 0x50
        /*006a*/ 	.short	0x0000


	//----- nvinfo : EIATTR_MAXREG_COUNT
	.align		4
        /*006c*/ 	.byte	0x03, 0x1b
        /*006e*/ 	.short	0x00ff


	//----- nvinfo : EIATTR_MERCURY_ISA_VERSION
	.align		4
        /*0070*/ 	.byte	0x03, 0x5f
        /*0072*/ 	.short	0x0101


	//----- nvinfo : EIATTR_VRC_CTA_INIT_COUNT
	.align		4
        /*0074*/ 	.byte	0x02, 0x4a
	.zero		1
	.zero		1


	//----- nvinfo : EIATTR_EXIT_INSTR_OFFSETS
	.align		4
        /*0078*/ 	.byte	0x04, 0x1c
        /*007a*/ 	.short	(.L_84 - .L_83)


	//   ....[0]....
.L_83:
        /*007c*/ 	.word	0x00007a20


	//----- nvinfo : EIATTR_CRS_STACK_SIZE
	.align		4
.L_84:
        /*0080*/ 	.byte	0x04, 0x1e
        /*0082*/ 	.short	(.L_86 - .L_85)
.L_85:
        /*0084*/ 	.word	0x00000000


	//----- nvinfo : EIATTR_CBANK_PARAM_SIZE
	.align		4
.L_86:
        /*0088*/ 	.byte	0x03, 0x19
        /*008a*/ 	.short	0x0030


	//----- nvinfo : EIATTR_PARAM_CBANK
	.align		4
        /*008c*/ 	.byte	0x04, 0x0a
        /*008e*/ 	.short	(.L_88 - .L_87)
	.align		4
.L_87:
        /*0090*/ 	.word	index@(.nv.constant0._Z11run_momentsPdS_PiS0_S0_P17curandStateXORWOW)
        /*0094*/ 	.short	0x0380
        /*0096*/ 	.short	0x0030


	//----- nvinfo : EIATTR_SW_WAR
	.align		4
.L_88:
        /*0098*/ 	.byte	0x04, 0x36
        /*009a*/ 	.short	(.L_90 - .L_89)
.L_89:
        /*009c*/ 	.word	0x00000008
.L_90:


//--------------------- .nv.info._Z4foldPdS_      --------------------------
	.section	.nv.info._Z4foldPdS_,"",@"SHT_CUDA_INFO"
	.sectionflags	@""
	.align	4


	//----- nvinfo : EIATTR_CUDA_API_VERSION
	.align		4
        /*0000*/ 	.byte	0x04, 0x37
        /*0002*/ 	.short	(.L_92 - .L_91)
.L_91:
        /*0004*/ 	.word	0x00000082


	//----- nvinfo : EIATTR_KPARAM_INFO
	.align		4
.L_92:
        /*0008*/ 	.byte	0x04, 0x17
        /*000a*/ 	.short	(.L_94 - .L_93)
.L_93:
        /*000c*/ 	.word	0x00000000
        /*0010*/ 	.short	0x0001
        /*0012*/ 	.short	0x0008
        /*0014*/ 	.byte	0x00, 0xf5, 0x21, 0x00


	//----- nvinfo : EIATTR_KPARAM_INFO
	.align		4
.L_94:
        /*0018*/ 	.byte	0x04, 0x17
        /*001a*/ 	.short	(.L_96 - .L_95)
.L_95:
        /*001c*/ 	.word	0x00000000
        /*0020*/ 	.short	0x0000
        /*0022*/ 	.short	0x0000
        /*0024*/ 	.byte	0x00, 0xf5, 0x21, 0x00


	//----- nvinfo : EIATTR_SPARSE_MMA_MASK
	.align		4
.L_96:
        /*0028*/ 	.byte	0x03, 0x50
        /*002a*/ 	.short	0x0000


	//----- nvinfo : EIATTR_MAXREG_COUNT
	.align		4
        /*002c*/ 	.byte	0x03, 0x1b
        /*002e*/ 	.short	0x00ff


	//----- nvinfo : EIATTR_MERCURY_ISA_VERSION
	.align		4
        /*0030*/ 	.byte	0x03, 0x5f
        /*0032*/ 	.short	0x0101


	//----- nvinfo : EIATTR_VRC_CTA_INIT_COUNT
	.align		4
        /*0034*/ 	.byte	0x02, 0x4a
	.zero		1
	.zero		1


	//----- nvinfo : EIATTR_EXIT_INSTR_OFFSETS
	.align		4
        /*0038*/ 	.byte	0x04, 0x1c
        /*003a*/ 	.short	(.L_98 - .L_97)


	//   ....[0]....
.L_97:
        /*003c*/ 	.word	0x00000130


	//----- nvinfo : EIATTR_CBANK_PARAM_SIZE
	.align		4
.L_98:
        /*0040*/ 	.byte	0x03, 0x19
        /*0042*/ 	.short	0x0010


	//----- nvinfo : EIATTR_PARAM_CBANK
	.align		4
        /*0044*/ 	.byte	0x04, 0x0a
        /*0046*/ 	.short	(.L_100 - .L_99)
	.align		4
.L_99:
        /*0048*/ 	.word	index@(.nv.constant0._Z4foldPdS_)
        /*004c*/ 	.short	0x0380
        /*004e*/ 	.short	0x0010


	//----- nvinfo : EIATTR_SW_WAR
	.align		4
.L_100:
        /*0050*/ 	.byte	0x04, 0x36
        /*0052*/ 	.short	(.L_102 - .L_101)
.L_101:
        /*0054*/ 	.word	0x00000008
.L_102:


//--------------------- .nv.info._Z10init_noisePdPiS0_S0_P17curandStateXORWOW --------------------------
	.section	.nv.info._Z10init_noisePdPiS0_S0_P17curandStateXORWOW,"",@"SHT_CUDA_INFO"
	.sectionflags	@""
	.align	4


	//----- nvinfo : EIATTR_CUDA_API_VERSION
	.align		4
        /*0000*/ 	.byte	0x04, 0x37
        /*0002*/ 	.short	(.L_104 - .L_103)
.L_103:
        /*0004*/ 	.word	0x00000082


	//----- nvinfo : EIATTR_KPARAM_INFO
	.align		4
.L_104:
        /*0008*/ 	.byte	0x04, 0x17
        /*000a*/ 	.short	(.L_106 - .L_105)
.L_105:
        /*000c*/ 	.word	0x00000000
        /*0010*/ 	.short	0x0004
        /*0012*/ 	.short	0x0020
        /*0014*/ 	.byte	0x00, 0xf5, 0x21, 0x00


	//----- nvinfo : EIATTR_KPARAM_INFO
	.align		4
.L_106:
        /*0018*/ 	.byte	0x04, 0x17
        /*001a*/ 	.short	(.L_108 - .L_107)
.L_107:
        /*001c*/ 	.word	0x00000000
        /*0020*/ 	.short	0x0003
        /*0022*/ 	.short	0x0018
        /*0024*/ 	.byte	0x00, 0xf5, 0x21, 0x00


	//----- nvinfo : EIATTR_KPARAM_INFO
	.align		4
.L_108:
        /*0028*/ 	.byte	0x04, 0x17
        /*002a*/ 	.short	(.L_110 - .L_109)
.L_109:
        /*002c*/ 	.word	0x00000000
        /*0030*/ 	.short	0x0002
        /*0032*/ 	.short	0x0010
        /*0034*/ 	.byte	0x00, 0xf5, 0x21, 0x00


	//----- nvinfo : EIATTR_KPARAM_INFO
	.align		4
.L_110:
        /*0038*/ 	.byte	0x04, 0x17
        /*003a*/ 	.short	(.L_112 - .L_111)
.L_111:
        /*003c*/ 	.word	0x00000000
        /*0040*/ 	.short	0x0001
        /*0042*/ 	.short	0x0008
        /*0044*/ 	.byte	0x00, 0xf5, 0x21, 0x00


	//----- nvinfo : EIATTR_KPARAM_INFO
	.align		4
.L_112:
        /*0048*/ 	.byte	0x04, 0x17
        /*004a*/ 	.short	(.L_114 - .L_113)
.L_113:
        /*004c*/ 	.word	0x00000000
        /*0050*/ 	.short	0x0000
        /*0052*/ 	.short	0x0000
        /*0054*/ 	.byte	0x00, 0xf5, 0x21, 0x00


	//----- nvinfo : EIATTR_SPARSE_MMA_MASK
	.align		4
.L_114:
        /*0058*/ 	.byte	0x03, 0x50
        /*005a*/ 	.short	0x0000


	//----- nvinfo : EIATTR_MAXREG_COUNT
	.align		4
        /*005c*/ 	.byte	0x03, 0x1b
        /*005e*/ 	.short	0x00ff


	//----- nvinfo : EIATTR_MERCURY_ISA_VERSION
	.align		4
        /*0060*/ 	.byte	0x03, 0x5f
        /*0062*/ 	.short	0x0101


	//----- nvinfo : EIATTR_VRC_CTA_INIT_COUNT
	.align		4
        /*0064*/ 	.byte	0x02, 0x4a
	.zero		1
	.zero		1


	//----- nvinfo : EIATTR_EXIT_INSTR_OFFSETS
	.align		4
        /*0068*/ 	.byte	0x04, 0x1c
        /*006a*/ 	.short	(.L_116 - .L_115)


	//   ....[0]....
.L_115:
        /*006c*/ 	.word	0x00003a90


	//----- nvinfo : EIATTR_CRS_STACK_SIZE
	.align		4
.L_116:
        /*0070*/ 	.byte	0x04, 0x1e
        /*0072*/ 	.short	(.L_118 - .L_117)
.L_117:
        /*0074*/ 	.word	0x00000000


	//----- nvinfo : EIATTR_CBANK_PARAM_SIZE
	.align		4
.L_118:
        /*0078*/ 	.byte	0x03, 0x19
        /*007a*/ 	.short	0x0028


	//----- nvinfo : EIATTR_PARAM_CBANK
	.align		4
        /*007c*/ 	.byte	0x04, 0x0a
        /*007e*/ 	.short	(.L_120 - .L_119)
	.align		4
.L_119:
        /*0080*/ 	.word	index@(.nv.constant0._Z10init_noisePdPiS0_S0_P17curandStateXORWOW)
        /*0084*/ 	.short	0x0380
        /*0086*/ 	.short	0x0028


	//----- nvinfo : EIATTR_SW_WAR
	.align		4
.L_120:
        /*0088*/ 	.byte	0x04, 0x36
        /*008a*/ 	.short	(.L_122 - .L_121)
.L_121:
        /*008c*/ 	.word	0x00000008
.L_122:


//--------------------- .nv.info._Z12init_dev_rngPjP17curandStateXORWOW --------------------------
	.section	.nv.info._Z12init_dev_rngPjP17curandStateXORWOW,"",@"SHT_CUDA_INFO"
	.sectionflags	@""
	.align	4


	//----- nvinfo : EIATTR_CUDA_API_VERSION
	.align		4
        /*0000*/ 	.byte	0x04, 0x37
        /*0002*/ 	.short	(.L_124 - .L_123)
.L_123:
        /*0004*/ 	.word	0x00000082


	//----- nvinfo : EIATTR_KPARAM_INFO
	.align		4
.L_124:
        /*0008*/ 	.byte	0x04, 0x17
        /*000a*/ 	.short	(.L_126 - .L_125)
.L_125:
        /*000c*/ 	.word	0x00000000
        /*0010*/ 	.short	0x0001
        /*0012*/ 	.short	0x0008
        /*0014*/ 	.byte	0x00, 0xf5, 0x21, 0x00


	//----- nvinfo : EIATTR_KPARAM_INFO
	.align		4
.L_126:
        /*0018*/ 	.byte	0x04, 0x17
        /*001a*/ 	.short	(.L_128 - .L_127)
.L_127:
        /*001c*/ 	.word	0x00000000
        /*0020*/ 	.short	0x0000
        /*0022*/ 	.short	0x0000
        /*0024*/ 	.byte	0x00, 0xf5, 0x21, 0x00


	//----- nvinfo : EIATTR_SPARSE_MMA_MASK
	.align		4
.L_128:
        /*0028*/ 	.byte	0x03, 0x50
        /*002a*/ 	.short	0x0000


	//----- nvinfo : EIATTR_MAXREG_COUNT
	.align		4
        /*002c*/ 	.byte	0x03, 0x1b
        /*002e*/ 	.short	0x00ff


	//----- nvinfo : EIATTR_MERCURY_ISA_VERSION
	.align		4
        /*0030*/ 	.byte	0x03, 0x5f
        /*0032*/ 	.short	0x0101


	//----- nvinfo : EIATTR_VRC_CTA_INIT_COUNT
	.align		4
        /*0034*/ 	.byte	0x02, 0x4a
	.zero		1
	.zero		1


	//----- nvinfo : EIATTR_EXIT_INSTR_OFFSETS
	.align		4
        /*0038*/ 	.byte	0x04, 0x1c
        /*003a*/ 	.short	(.L_130 - .L_129)


	//   ....[0]....
.L_129:
        /*003c*/ 	.word	0x00000190


	//----- nvinfo : EIATTR_CBANK_PARAM_SIZE
	.align		4
.L_130:
        /*0040*/ 	.byte	0x03, 0x19
        /*0042*/ 	.short	0x0010


	//----- nvinfo : EIATTR_PARAM_CBANK
	.align		4
        /*0044*/ 	.byte	0x04, 0x0a
        /*0046*/ 	.short	(.L_132 - .L_131)
	.align		4
.L_131:
        /*0048*/ 	.word	index@(.nv.constant0._Z12init_dev_rngPjP17curandStateXORWOW)
        /*004c*/ 	.short	0x0380
        /*004e*/ 	.short	0x0010


	//----- nvinfo : EIATTR_SW_WAR
	.align		4
.L_132:
        /*0050*/ 	.byte	0x04, 0x36
        /*0052*/ 	.short	(.L_134 - .L_133)
.L_133:
        /*0054*/ 	.word	0x00000008
.L_134:


//--------------------- .nv.callgraph             --------------------------
	.section	.nv.callgraph,"",@"SHT_CUDA_CALLGRAPH"
	.align	4
	.sectionentsize	8
	.align		4
        /*0000*/ 	.word	0x00000000
	.align		4
        /*0004*/ 	.word	0xffffffff
	.align		4
        /*0008*/ 	.word	0x00000000
	.align		4
        /*000c*/ 	.word	0xfffffffe
	.align		4
        /*0010*/ 	.word	0x00000000
	.align		4
        /*0014*/ 	.word	0xfffffffd
	.align		4
        /*0018*/ 	.word	0x00000000
	.align		4
        /*001c*/ 	.word	0xfffffffc


//--------------------- .nv.constant4             --------------------------
	.section	.nv.constant4,"a",@progbits
	.align	8
	.align		8
.nv.constant4:
        /*0000*/ 	.dword	precalc_xorwow_matrix
	.align		8
        /*0008*/ 	.dword	precalc_xorwow_offset_matrix
	.align		8
        /*0010*/ 	.dword	mrg32k3aM1
	.align		8
        /*0018*/ 	.dword	mrg32k3aM2
	.align		8
        /*0020*/ 	.dword	mrg32k3aM1SubSeq
	.align		8
        /*0028*/ 	.dword	mrg32k3aM2SubSeq
	.align		8
        /*0030*/ 	.dword	mrg32k3aM1Seq
	.align		8
        /*0038*/ 	.dword	mrg32k3aM2Seq
	.align		8
        /*0040*/ 	.dword	__cudart_i2opi_d
	.align		8
        /*0048*/ 	.dword	__cudart_sin_cos_coeffs


//--------------------- .nv.constant3             --------------------------
	.section	.nv.constant3,"a",@progbits
	.align	8
.nv.constant3:
	.type		__cr_lgamma_table,@object
	.size		__cr_lgamma_table,(d_Dg - __cr_lgamma_table)
__cr_lgamma_table:
        /*0000*/ 	.byte	0x00, 0x00, 0x00, 0x00, 0x00, 0x00, 0x00, 0x00, 0x00, 0x00, 0x00, 0x00, 0x00, 0x00, 0x00, 0x00
        /*0010*/ 	.byte	0xef, 0x39, 0xfa, 0xfe, 0x42, 0x2e, 0xe6, 0x3f, 0x02, 0x20, 0x2a, 0xfa, 0x0b, 0xab, 0xfc, 0x3f
        /*0020*/ 	.byte	0xf9, 0x2c, 0x92, 0x7c, 0xa7, 0x6c, 0x09, 0x40, 0xc9, 0x79, 0x44, 0x3c, 0x64, 0x26, 0x13, 0x40
        /*0030*/ 	.byte	0xca, 0x01, 0xcf, 0x3a, 0x27, 0x51, 0x1a, 0x40, 0x30, 0xcc, 0x2d, 0xf3, 0xe1, 0x0c, 0x21, 0x40
        /*0040*/ 	.byte	0x0d, 0xb7, 0xfc, 0x82, 0x8e, 0x35, 0x25, 0x40
	.type		d_Dg,@object
	.size		d_Dg,(d_Dp - d_Dg)
d_Dg:
	.zero		8
	.type		d_Dp,@object
	.size		d_Dp,(d_lambda - d_Dp)
d_Dp:
	.zero		8
	.type		d_lambda,@object
	.size		d_lambda,(d_mean - d_lambda)
d_lambda:
	.zero		8
	.type		d_mean,@object
	.size		d_mean,(d_fa - d_mean)
d_mean:
	.zero		8
	.type		d_fa,@object
	.size		d_fa,(d_fb - d_fa)
d_fa:
	.zero		8
	.type		d_fb,@object
	.size		d_fb,(d_mua - d_fb)
d_fb:
	.zero		8
	.type		d_mua,@object
	.size		d_mua,(d_mub - d_mua)
d_mua:
	.zero		8
	.type		d_mub,@object
	.size		d_mub,(d_comp - d_mub)
d_mub:
	.zero		8
	.type		d_comp,@object
	.size		d_comp,(d_spp - d_comp)
d_comp:
	.zero		4
	.type		d_spp,@object
	.size		d_spp,(d_samples - d_spp)
d_spp:
	.zero		4
	.type		d_samples,@object
	.size		d_samples,(.L_19 - d_samples)
d_samples:
	.zero		4
.L_19:
	.zero		4
	.type		d_paths,@object
	.size		d_paths,(d_domainx - d_paths)
d_paths:
	.zero		8
	.type		d_domainx,@object
	.size		d_domainx,(.L_21 - d_domainx)
d_domainx:
	.zero		1
.L_21:
	.zero		3
	.type		d_points,@object
	.size		d_points,(.L_22 - d_points)
d_points:
	.zero		4
.L_22:


//--------------------- .text._Z11run_momentsPdS_PiS0_S0_P17curandStateXORWOW --------------------------
	.section	.text._Z11run_momentsPdS_PiS0_S0_P17curandStateXORWOW,"ax",@progbits
	.align	128
        .global         _Z11run_momentsPdS_PiS0_S0_P17curandStateXORWOW
        .type           _Z11run_momentsPdS_PiS0_S0_P17curandStateXORWOW,@function
        .size           _Z11run_momentsPdS_PiS0_S0_P17curandStateXORWOW,(.L_x_213 - _Z11run_momentsPdS_PiS0_S0_P17curandStateXORWOW)
        .other          _Z11run_momentsPdS_PiS0_S0_P17curandStateXORWOW,@"STO_CUDA_ENTRY STV_DEFAULT"
_Z11run_momentsPdS_PiS0_S0_P17curandStateXORWOW:
.text._Z11run_momentsPdS_PiS0_S0_P17curandStateXORWOW:
[----:B------:R-:W0:Y:S01]  /*0000*/  LDC R1, c[0x0][0x37c] ;  /* 0x0000df00ff017b82 */ /* 0x000e220000000800 */
[----:B------:R-:W1:Y:S07]  /*0010*/  S2R R3, SR_TID.X ;  /* 0x0000000000037919 */ /* 0x000e6e0000002100 */
[----:B------:R-:W1:Y:S01]  /*0020*/  S2UR UR4, SR_CTAID.X ;  /* 0x00000000000479c3 */ /* 0x000e620000002500 */
[----:B------:R-:W2:Y:S01]  /*0030*/  LDCU.64 UR6, c[0x0][0x358] ;  /* 0x00006b00ff0677ac */ /* 0x000ea20008000a00 */
[----:B0-----:R-:W-:-:S06]  /*0040*/  VIADD R1, R1, 0xffffffd8 ;  /* 0xffffffd801017836 */ /* 0x001fcc0000000000 */
[----:B------:R-:W1:Y:S08]  /*0050*/  LDC R2, c[0x0][0x360] ;  /* 0x0000d800ff027b82 */ /* 0x000e700000000800 */
[----:B------:R-:W0:Y:S08]  /*0060*/  LDC.64 R4, c[0x0][0x3a8] ;  /* 0x0000ea00ff047b82 */ /* 0x000e300000000a00 */
[----:B------:R-:W3:Y:S01]  /*0070*/  LDC.64 R54, c[0x0][0x380] ;  /* 0x0000e000ff367b82 */ /* 0x000ee20000000a00 */
[----:B-1----:R-:W-:Y:S01]  /*0080*/  IMAD R2, R2, UR4, R3 ;  /* 0x0000000402027c24 */ /* 0x002fe2000f8e0203 */
[----:B------:R-:W1:Y:S03]  /*0090*/  LDCU UR4, c[0x3][0x9c] ;  /* 0x00c01380ff0477ac */ /* 0x000e660008000800 */
[----:B0-----:R-:W-:-:S05]  /*00a0*/  IMAD.WIDE.U32 R4, R2, 0x30, R4 ;  /* 0x0000003002047825 */ /* 0x001fca00078e0004 */
[----:B--2---:R0:W5:Y:S01]  /*00b0*/  LDG.E R0, desc[UR6][R4.64+0x20] ;  /* 0x0000200604007981 */ /* 0x004162000c1e1900 */
[----:B---3--:R-:W-:-:S03]  /*00c0*/  IMAD.WIDE.U32 R54, R2, 0x8, R54 ;  /* 0x0000000802367825 */ /* 0x008fc600078e0036 */
[----:B------:R0:W5:Y:S04]  /*00d0*/  LDG.E.64 R52, desc[UR6][R4.64+0x28] ;  /* 0x0000280604347981 */ /* 0x000168000c1e1b00 */
[----:B------:R0:W5:Y:S04]  /*00e0*/  LDG.E.64 R50, desc[UR6][R54.64] ;  /* 0x0000000636327981 */ /* 0x000168000c1e1b00 */
[----:B------:R0:W5:Y:S04]  /*00f0*/  LDG.E.64 R20, desc[UR6][R4.64] ;  /* 0x0000000604147981 */ /* 0x000168000c1e1b00 */
[----:B------:R0:W5:Y:S04]  /*0100*/  LDG.E.64 R18, desc[UR6][R4.64+0x8] ;  /* 0x0000080604127981 */ /* 0x000168000c1e1b00 */
[----:B------:R0:W5:Y:S04]  /*0110*/  LDG.E.64 R56, desc[UR6][R4.64+0x10] ;  /* 0x0000100604387981 */ /* 0x000168000c1e1b00 */
[----:B------:R0:W5:Y:S01]  /*0120*/  LDG.E.64 R16, desc[UR6][R4.64+0x18] ;  /* 0x0000180604107981 */ /* 0x000162000c1e1b00 */
[----:B------:R-:W2:Y:S01]  /*0130*/  LDCU.64 UR8, c[0x3][0x50] ;  /* 0x00c00a00ff0877ac */ /* 0x000ea20008000a00 */
[----:B------:R-:W3:Y:S01]  /*0140*/  LDCU.64 UR10, c[0x3][0x58] ;  /* 0x00c00b00ff0a77ac */ /* 0x000ee20008000a00 */
[----:B------:R-:W4:Y:S01]  /*0150*/  LDCU.64 UR12, c[0x3][0x68] ;  /* 0x00c00d00ff0c77ac */ /* 0x000f220008000a00 */
[----:B------:R-:W0:Y:S01]  /*0160*/  LDCU.64 UR14, c[0x3][0x70] ;  /* 0x00c00e00ff0e77ac */ /* 0x000e220008000a00 */
[----:B------:R-:W0:Y:S01]  /*0170*/  LDCU.64 UR16, c[0x3][0x78] ;  /* 0x00c00f00ff1077ac */ /* 0x000e220008000a00 */
[----:B------:R-:W0:Y:S01]  /*0180*/  LDCU.64 UR18, c[0x3][0x80] ;  /* 0x00c01000ff1277ac */ /* 0x000e220008000a00 */
[----:B-1----:R-:W-:Y:S01]  /*0190*/  UISETP.NE.U32.AND UP0, UPT, UR4, URZ, UPT ;  /* 0x000000ff0400728c */ /* 0x002fe2000bf05070 */
[----:B--2---:R-:W-:Y:S01]  /*01a0*/  IMAD.U32 R32, RZ, RZ, UR8 ;  /* 0x00000008ff207e24 */ /* 0x004fe2000f8e00ff */
[----:B----4-:R-:W-:Y:S01]  /*01b0*/  MOV R46, UR12 ;  /* 0x0000000c002e7c02 */ /* 0x010fe20008000f00 */
[----:B------:R-:W-:-:S02]  /*01c0*/  IMAD.U32 R33, RZ, RZ, UR9 ;  /* 0x00000009ff217e24 */ /* 0x000fc4000f8e00ff */
[----:B---3--:R-:W-:Y:S02]  /*01d0*/  IMAD.U32 R48, RZ, RZ, UR10 ;  /* 0x0000000aff307e24 */ /* 0x008fe4000f8e00ff */
[----:B------:R-:W-:Y:S02]  /*01e0*/  IMAD.U32 R49, RZ, RZ, UR11 ;  /* 0x0000000bff317e24 */ /* 0x000fe4000f8e00ff */
[----:B------:R-:W-:Y:S02]  /*01f0*/  IMAD.U32 R47, RZ, RZ, UR13 ;  /* 0x0000000dff2f7e24 */ /* 0x000fe4000f8e00ff */
[----:B0-----:R-:W-:Y:S02]  /*0200*/  IMAD.U32 R14, RZ, RZ, UR14 ;  /* 0x0000000eff0e7e24 */ /* 0x001fe4000f8e00ff */
[----:B------:R-:W-:Y:S01]  /*0210*/  IMAD.U32 R15, RZ, RZ, UR15 ;  /* 0x0000000fff0f7e24 */ /* 0x000fe2000f8e00ff */
[----:B------:R-:W-:Y:S01]  /*0220*/  MOV R10, UR18 ;  /* 0x00000012000a7c02 */ /* 0x000fe20008000f00 */
[----:B------:R-:W-:-:S02]  /*0230*/  IMAD.U32 R12, RZ, RZ, UR16 ;  /* 0x00000010ff0c7e24 */ /* 0x000fc4000f8e00ff */
[----:B------:R-:W-:Y:S02]  /*0240*/  IMAD.U32 R13, RZ, RZ, UR17 ;  /* 0x00000011ff0d7e24 */ /* 0x000fe4000f8e00ff */
[----:B------:R-:W-:Y:S01]  /*0250*/  IMAD.U32 R11, RZ, RZ, UR19 ;  /* 0x00000013ff0b7e24 */ /* 0x000fe2000f8e00ff */
[----:B------:R-:W-:Y:S06]  /*0260*/  BRA.U UP0, `(.L_x_0) ;  /* 0x0000000100547547 */ /* 0x000fec000b800000 */
[----:B------:R-:W0:Y:S02]  /*0270*/  LDCU UR4, c[0x3][0x98] ;  /* 0x00c01300ff0477ac */ /* 0x000e240008000800 */
[----:B0-----:R-:W0:Y:S01]  /*0280*/  I2F.U32.RP R3, UR4 ;  /* 0x0000000400037d06 */ /* 0x001e220008209000 */
[----:B------:R-:W-:-:S07]  /*0290*/  ISETP.NE.U32.AND P2, PT, RZ, UR4, PT ;  /* 0x00000004ff007c0c */ /* 0x000fce000bf45070 */
[----:B0-----:R-:W0:Y:S02]  /*02a0*/  MUFU.RCP R3, R3 ;  /* 0x0000000300037308 */ /* 0x001e240000001000 */
[----:B0-----:R-:W-:-:S06]  /*02b0*/  VIADD R4, R3, 0xffffffe ;  /* 0x0ffffffe03047836 */ /* 0x001fcc0000000000 */
[----:B------:R0:W1:Y:S02]  /*02c0*/  F2I.FTZ.U32.TRUNC.NTZ R5, R4 ;  /* 0x0000000400057305 */ /* 0x000064000021f000 */
[----:B0-----:R-:W-:Y:S02]  /*02d0*/  IMAD.MOV.U32 R4, RZ, RZ, RZ ;  /* 0x000000ffff047224 */ /* 0x001fe400078e00ff */
[----:B-1----:R-:W-:-:S04]  /*02e0*/  IMAD.MOV R7, RZ, RZ, -R5 ;  /* 0x000000ffff077224 */ /* 0x002fc800078e0a05 */
[----:B------:R-:W-:-:S04]  /*02f0*/  IMAD R7, R7, UR4, RZ ;  /* 0x0000000407077c24 */ /* 0x000fc8000f8e02ff */
[----:B------:R-:W-:-:S06]  /*0300*/  IMAD.HI.U32 R5, R5, R7, R4 ;  /* 0x0000000705057227 */ /* 0x000fcc00078e0004 */
[----:B------:R-:W-:-:S04]  /*0310*/  IMAD.HI.U32 R4, R5, R2, RZ ;  /* 0x0000000205047227 */ /* 0x000fc800078e00ff */
[----:B------:R-:W-:-:S04]  /*0320*/  IMAD.MOV R5, RZ, RZ, -R4 ;  /* 0x000000ffff057224 */ /* 0x000fc800078e0a04 */
[----:B------:R-:W-:-:S05]  /*0330*/  IMAD R5, R5, UR4, R2 ;  /* 0x0000000405057c24 */ /* 0x000fca000f8e0202 */
[----:B------:R-:W-:-:S13]  /*0340*/  ISETP.GE.U32.AND P0, PT, R5, UR4, PT ;  /* 0x0000000405007c0c */ /* 0x000fda000bf06070 */
[----:B------:R-:W-:Y:S01]  /*0350*/  @P0 IADD3 R5, PT, PT, R5, -UR4, RZ ;  /* 0x8000000405050c10 */ /* 0x000fe2000fffe0ff */
[----:B------:R-:W-:-:S03]  /*0360*/  @P0 VIADD R4, R4, 0x1 ;  /* 0x0000000104040836 */ /* 0x000fc60000000000 */
[----:B------:R-:W-:Y:S01]  /*0370*/  ISETP.GE.U32.AND P1, PT, R5, UR4, PT ;  /* 0x0000000405007c0c */ /* 0x000fe2000bf26070 */
[----:B------:R-:W-:-:S12]  /*0380*/  IMAD.MOV.U32 R5, RZ, RZ, RZ ;  /* 0x000000ffff057224 */ /* 0x000fd800078e00ff */
[----:B------:R-:W-:Y:S01]  /*0390*/  @P1 VIADD R4, R4, 0x1 ;  /* 0x0000000104041836 */ /* 0x000fe20000000000 */
[----:B------:R-:W-:Y:S01]  /*03a0*/  @!P2 LOP3.LUT R4, RZ, UR4, RZ, 0x33, !PT ;  /* 0x00000004ff04ac12 */ /* 0x000fe2000f8e33ff */
[----:B------:R-:W-:Y:S06]  /*03b0*/  BRA `(.L_x_1) ;  /* 0x0000000000087947 */ /* 0x000fec0003800000 */
.L_x_0:
[----:B------:R-:W-:-:S07]  /*03c0*/  MOV R6, 0x3e0 ;  /* 0x000003e000067802 */ /* 0x000fce0000000f00 */
[----:B-----5:R-:W-:Y:S05]  /*03d0*/  CALL.REL.NOINC `($__internal_2_$__cuda_sm20_div_s64) ;  /* 0x0000007c00c47944 */ /* 0x020fea0003c00000 */
.L_x_1:
[----:B------:R-:W0:Y:S01]  /*03e0*/  LDCU UR9, c[0x3][0xa4] ;  /* 0x00c01480ff0977ac */ /* 0x000e220008000800 */
[----:B------:R-:W-:Y:S01]  /*03f0*/  BSSY.RECONVERGENT B0, `(.L_x_2) ;  /* 0x000001e000007945 */ /* 0x000fe20003800200 */
[----:B0-----:R-:W-:-:S06]  /*0400*/  USHF.R.S32.HI UR8, URZ, 0x1f, UR9 ;  /* 0x0000001fff087899 */ /* 0x001fcc0008011409 */
[----:B------:R-:W-:-:S04]  /*0410*/  LOP3.LUT R3, R5, UR8, RZ, 0xfc, !PT ;  /* 0x0000000805037c12 */ /* 0x000fc8000f8efcff */
[----:B------:R-:W-:-:S13]  /*0420*/  ISETP.NE.U32.AND P0, PT, R3, RZ, PT ;  /* 0x000000ff0300720c */ /* 0x000fda0003f05070 */
[----:B------:R-:W-:Y:S05]  /*0430*/  @P0 BRA `(.L_x_3) ;  /* 0x00000000004c0947 */ /* 0x000fea0003800000 */
[----:B------:R-:W0:Y:S01]  /*0440*/  I2F.U32.RP R3, UR9 ;  /* 0x0000000900037d06 */ /* 0x000e220008209000 */
[----:B------:R-:W-:-:S07]  /*0450*/  ISETP.NE.U32.AND P1, PT, RZ, UR9, PT ;  /* 0x00000009ff007c0c */ /* 0x000fce000bf25070 */
[----:B0-----:R-:W0:Y:S02]  /*0460*/  MUFU.RCP R3, R3 ;  /* 0x0000000300037308 */ /* 0x001e240000001000 */
[----:B0-----:R-:W-:-:S06]  /*0470*/  VIADD R6, R3, 0xffffffe ;  /* 0x0ffffffe03067836 */ /* 0x001fcc0000000000 */
[----:B------:R0:W1:Y:S02]  /*0480*/  F2I.FTZ.U32.TRUNC.NTZ R7, R6 ;  /* 0x0000000600077305 */ /* 0x000064000021f000 */
[----:B0-----:R-:W-:Y:S02]  /*0490*/  HFMA2 R6, -RZ, RZ, 0, 0 ;  /* 0x00000000ff067431 */ /* 0x001fe400000001ff */
[----:B-1----:R-:W-:-:S04]  /*04a0*/  IMAD.MOV R5, RZ, RZ, -R7 ;  /* 0x000000ffff057224 */ /* 0x002fc800078e0a07 */
[----:B------:R-:W-:-:S04]  /*04b0*/  IMAD R5, R5, UR9, RZ ;  /* 0x0000000905057c24 */ /* 0x000fc8000f8e02ff */
[----:B------:R-:W-:-:S04]  /*04c0*/  IMAD.HI.U32 R7, R7, R5, R6 ;  /* 0x0000000507077227 */ /* 0x000fc800078e0006 */
[----:B------:R-:W-:Y:S02]  /*04d0*/  IMAD.MOV.U32 R5, RZ, RZ, RZ ;  /* 0x000000ffff057224 */ /* 0x000fe400078e00ff */
[----:B------:R-:W-:-:S04]  /*04e0*/  IMAD.HI.U32 R7, R7, R4, RZ ;  /* 0x0000000407077227 */ /* 0x000fc800078e00ff */
[----:B------:R-:W-:-:S04]  /*04f0*/  IMAD.MOV R7, RZ, RZ, -R7 ;  /* 0x000000ffff077224 */ /* 0x000fc800078e0a07 */
[----:B------:R-:W-:-:S05]  /*0500*/  IMAD R4, R7, UR9, R4 ;  /* 0x0000000907047c24 */ /* 0x000fca000f8e0204 */
[----:B------:R-:W-:-:S13]  /*0510*/  ISETP.GE.U32.AND P0, PT, R4, UR9, PT ;  /* 0x0000000904007c0c */ /* 0x000fda000bf06070 */
[----:B------:R-:W-:-:S05]  /*0520*/  @P0 VIADD R4, R4, -UR9 ;  /* 0x8000000904040c36 */ /* 0x000fca0008000000 */
[----:B------:R-:W-:-:S13]  /*0530*/  ISETP.GE.U32.AND P0, PT, R4, UR9, PT ;  /* 0x0000000904007c0c */ /* 0x000fda000bf06070 */
[----:B------:R-:W-:Y:S01]  /*0540*/  @P0 VIADD R4, R4, -UR9 ;  /* 0x8000000904040c36 */ /* 0x000fe20008000000 */
[----:B------:R-:W-:Y:S01]  /*0550*/  @!P1 LOP3.LUT R4, RZ, UR9, RZ, 0x33, !PT ;  /* 0x00000009ff049c12 */ /* 0x000fe2000f8e33ff */
[----:B------:R-:W-:Y:S06]  /*0560*/  BRA `(.L_x_4) ;  /* 0x0000000000187947 */ /* 0x000fec0003800000 */
.L_x_3:
[----:B------:R-:W-:Y:S01]  /*0570*/  IMAD.MOV.U32 R22, RZ, RZ, R4 ;  /* 0x000000ffff167224 */ /* 0x000fe200078e0004 */
[----:B------:R-:W-:Y:S02]  /*0580*/  MOV R3, R5 ;  /* 0x0000000500037202 */ /* 0x000fe40000000f00 */
[----:B------:R-:W-:-:S07]  /*0590*/  MOV R4, 0x5b0 ;  /* 0x000005b000047802 */ /* 0x000fce0000000f00 */
[----:B-----5:R-:W-:Y:S05]  /*05a0*/  CALL.REL.NOINC `($__internal_4_$__cuda_sm20_rem_s64) ;  /* 0x00000084001c7944 */ /* 0x020fea0003c00000 */
[----:B------:R-:W-:Y:S02]  /*05b0*/  IMAD.MOV.U32 R4, RZ, RZ, R3 ;  /* 0x000000ffff047224 */ /* 0x000fe400078e0003 */
[----:B------:R-:W-:-:S07]  /*05c0*/  IMAD.MOV.U32 R5, RZ, RZ, R6 ;  /* 0x000000ffff057224 */ /* 0x000fce00078e0006 */
.L_x_4:
[----:B------:R-:W-:Y:S05]  /*05d0*/  BSYNC.RECONVERGENT B0 ;  /* 0x0000000000007941 */ /* 0x000fea0003800200 */
.L_x_2:
[----:B------:R-:W0:Y:S02]  /*05e0*/  LDCU.64 UR4, c[0x0][0x388] ;  /* 0x00007100ff0477ac */ /* 0x000e240008000a00 */
[C---:B0-----:R-:W-:Y:S01]  /*05f0*/  LEA R6, P0, R4.reuse, UR4, 0x3 ;  /* 0x0000000404067c11 */ /* 0x041fe2000f8018ff */
[----:B------:R-:W0:Y:S03]  /*0600*/  LDCU.U8 UR4, c[0x3][0xa0] ;  /* 0x00c01400ff0477ac */ /* 0x000e260008000000 */
[----:B------:R-:W-:-:S05]  /*0610*/  LEA.HI.X R7, R4, UR5, R5, 0x3, P0 ;  /* 0x0000000504077c11 */ /* 0x000fca00080f1c05 */
[----:B------:R1:W5:Y:S01]  /*0620*/  LDG.E.64 R4, desc[UR6][R6.64] ;  /* 0x0000000606047981 */ /* 0x000362000c1e1b00 */
[----:B0-----:R-:W-:-:S04]  /*0630*/  UPRMT UR4, UR4, 0x9910, URZ ;  /* 0x0000991004047896 */ /* 0x001fc800080000ff */
[----:B------:R-:W-:-:S09]  /*0640*/  UISETP.GT.AND UP0, UPT, UR4, 0x6b, UPT ;  /* 0x0000006b0400788c */ /* 0x000fd2000bf04270 */
[----:B-1----:R-:W-:Y:S05]  /*0650*/  BRA.U UP0, `(.L_x_5) ;  /* 0x0000000900a87547 */ /* 0x002fea000b800000 */
[----:B------:R-:W-:Y:S01]  /*0660*/  UISETP.NE.AND UP0, UPT, UR4, 0x44, UPT ;  /* 0x000000440400788c */ /* 0x000fe2000bf05270 */
[----:B-----5:R-:W-:Y:S02]  /*0670*/  IMAD.MOV.U32 R8, RZ, RZ, R4 ;  /* 0x000000ffff087224 */ /* 0x020fe400078e0004 */
[----:B------:R-:W-:-:S06]  /*0680*/  IMAD.MOV.U32 R9, RZ, RZ, R5 ;  /* 0x000000ffff097224 */ /* 0x000fcc00078e0005 */
[----:B------:R-:W-:Y:S05]  /*0690*/  BRA.U !UP0, `(.L_x_6) ;  /* 0x0000001908647547 */ /* 0x000fea000b800000 */
[----:B------:R-:W-:-:S09]  /*06a0*/  UISETP.NE.AND UP0, UPT, UR4, 0x61, UPT ;  /* 0x000000610400788c */ /* 0x000fd2000bf05270 */
[----:B------:R-:W-:Y:S05]  /*06b0*/  BRA.U !UP0, `(.L_x_7) ;  /* 0x00000005084c7547 */ /* 0x000fea000b800000 */
[----:B------:R-:W-:-:S09]  /*06c0*/  UISETP.NE.AND UP0, UPT, UR4, 0x62, UPT ;  /* 0x000000620400788c */ /* 0x000fd2000bf05270 */
[----:B------:R-:W-:Y:S05]  /*06d0*/  BRA.U UP0, `(.L_x_8) ;  /* 0x0000001500147547 */ /* 0x000fea000b800000 */
[----:B------:R-:W0:Y:S02]  /*06e0*/  LDCU UR4, c[0x3][0x88] ;  /* 0x00c01100ff0477ac */ /* 0x000e240008000800 */
[----:B0-----:R-:W-:-:S09]  /*06f0*/  UISETP.NE.AND UP0, UPT, UR4, 0x1, UPT ;  /* 0x000000010400788c */ /* 0x001fd2000bf05270 */
[----:B------:R-:W-:Y:S05]  /*0700*/  BRA.U UP0, `(.L_x_9) ;  /* 0x0000000100887547 */ /* 0x000fea000b800000 */
[----:B------:R-:W0:Y:S01]  /*0710*/  LDCU UR8, c[0x3][0x84] ;  /* 0x00c01080ff0877ac */ /* 0x000e220008000800 */
[----:B------:R-:W1:Y:S01]  /*0720*/  LDC.64 R14, c[0x3][0x80] ;  /* 0x00c02000ff0e7b82 */ /* 0x000e620000000a00 */
[----:B------:R-:W-:Y:S01]  /*0730*/  IMAD.MOV.U32 R6, RZ, RZ, 0x1 ;  /* 0x00000001ff067424 */ /* 0x000fe200078e00ff */
[----:B------:R-:W-:Y:S01]  /*0740*/  BSSY.RECONVERGENT B1, `(.L_x_10) ;  /* 0x0000018000017945 */ /* 0x000fe20003800200 */
[----:B------:R-:W2:Y:S01]  /*0750*/  LDCU.64 UR4, c[0x3][0x78] ;  /* 0x00c00f00ff0477ac */ /* 0x000ea20008000a00 */
[----:B0-----:R-:W1:Y:S01]  /*0760*/  MUFU.RCP64H R7, UR8 ;  /* 0x0000000800077d08 */ /* 0x001e620008001800 */
[----:B--2---:R-:W-:-:S10]  /*0770*/  DMUL R24, R4, -UR4 ;  /* 0x8000000404187c28 */ /* 0x004fd40008000000 */
[----:B------:R-:W-:Y:S01]  /*0780*/  FSETP.GEU.AND P1, PT, |R25|, 6.5827683646048100446e-37, PT ;  /* 0x036000001900780b */ /* 0x000fe20003f2e200 */
[----:B-1----:R-:W-:-:S08]  /*0790*/  DFMA R8, R6, -R14, 1 ;  /* 0x3ff000000608742b */ /* 0x002fd0000000080e */
[----:B------:R-:W-:-:S08]  /*07a0*/  DFMA R8, R8, R8, R8 ;  /* 0x000000080808722b */ /* 0x000fd00000000008 */
[----:B------:R-:W-:-:S08]  /*07b0*/  DFMA R8, R6, R8, R6 ;  /* 0x000000080608722b */ /* 0x000fd00000000006 */
[----:B------:R-:W-:-:S08]  /*07c0*/  DFMA R6, R8, -R14, 1 ;  /* 0x3ff000000806742b */ /* 0x000fd0000000080e */
[----:B------:R-:W-:-:S08]  /*07d0*/  DFMA R6, R8, R6, R8 ;  /* 0x000000060806722b */ /* 0x000fd00000000008 */
[----:B------:R-:W-:-:S08]  /*07e0*/  DMUL R46, R24, R6 ;  /* 0x00000006182e7228 */ /* 0x000fd00000000000 */
[----:B------:R-:W-:-:S08]  /*07f0*/  DFMA R8, R46, -R14, R24 ;  /* 0x8000000e2e08722b */ /* 0x000fd00000000018 */
[----:B------:R-:W-:-:S10]  /*0800*/  DFMA R46, R6, R8, R46 ;  /* 0x00000008062e722b */ /* 0x000fd4000000002e */
[----:B------:R-:W-:-:S05]  /*0810*/  FFMA R3, RZ, UR8, R47 ;  /* 0x00000008ff037c23 */ /* 0x000fca000800002f */
[----:B------:R-:W-:-:S13]  /*0820*/  FSETP.GT.AND P0, PT, |R3|, 1.469367938527859385e-39, PT ;  /* 0x001000000300780b */ /* 0x000fda0003f04200 */
[----:B------:R-:W-:Y:S05]  /*0830*/  @P0 BRA P1, `(.L_x_11) ;  /* 0x0000000000200947 */ /* 0x000fea0000800000 */
[----:B------:R-:W0:Y:S01]  /*0840*/  LDCU.64 UR4, c[0x3][0x80] ;  /* 0x00c01000ff0477ac */ /* 0x000e220008000a00 */
[----:B------:R-:W-:Y:S02]  /*0850*/  MOV R26, R24 ;  /* 0x00000018001a7202 */ /* 0x000fe40000000f00 */
[----:B------:R-:W-:Y:S01]  /*0860*/  MOV R24, 0x8a0 ;  /* 0x000008a000187802 */ /* 0x000fe20000000f00 */
[----:B0-----:R-:W-:Y:S02]  /*0870*/  IMAD.U32 R30, RZ, RZ, UR4 ;  /* 0x00000004ff1e7e24 */ /* 0x001fe4000f8e00ff */
[----:B------:R-:W-:-:S07]  /*0880*/  IMAD.U32 R31, RZ, RZ, UR5 ;  /* 0x00000005ff1f7e24 */ /* 0x000fce000f8e00ff */
[----:B------:R-:W-:Y:S05]  /*0890*/  CALL.REL.NOINC `($__internal_1_$__cuda_sm20_div_rn_f64_full) ;  /* 0x0000007400047944 */ /* 0x000fea0003c00000 */
[----:B------:R-:W-:Y:S02]  /*08a0*/  IMAD.MOV.U32 R46, RZ, RZ, R25 ;  /* 0x000000ffff2e7224 */ /* 0x000fe400078e0019 */
[----:B------:R-:W-:-:S07]  /*08b0*/  IMAD.MOV.U32 R47, RZ, RZ, R26 ;  /* 0x000000ffff2f7224 */ /* 0x000fce00078e001a */
.L_x_11:
[----:B------:R-:W-:Y:S05]  /*08c0*/  BSYNC.RECONVERGENT B1 ;  /* 0x0000000000017941 */ /* 0x000fea0003800200 */
.L_x_10:
[----:B------:R-:W0:Y:S01]  /*08d0*/  LDCU.64 UR4, c[0x3][0x48] ;  /* 0x00c00900ff0477ac */ /* 0x000e220008000a00 */
[----:B------:R-:W-:Y:S01]  /*08e0*/  IMAD.MOV.U32 R14, RZ, RZ, R4 ;  /* 0x000000ffff0e7224 */ /* 0x000fe200078e0004 */
[----:B------:R-:W-:Y:S01]  /*08f0*/  MOV R15, R5 ;  /* 0x00000005000f7202 */ /* 0x000fe20000000f00 */
[----:B0-----:R-:W-:Y:S02]  /*0900*/  IMAD.U32 R8, RZ, RZ, UR4 ;  /* 0x00000004ff087e24 */ /* 0x001fe4000f8e00ff */
[----:B------:R-:W-:Y:S01]  /*0910*/  IMAD.U32 R9, RZ, RZ, UR5 ;  /* 0x00000005ff097e24 */ /* 0x000fe2000f8e00ff */
[----:B------:R-:W-:Y:S06]  /*0920*/  BRA `(.L_x_6) ;  /* 0x0000001400c07947 */ /* 0x000fec0003800000 */
.L_x_9:
[----:B------:R-:W0:Y:S01]  /*0930*/  LDCU.64 UR4, c[0x3][0x60] ;  /* 0x00c00c00ff0477ac */ /* 0x000e220008000a00 */
[----:B------:R-:W-:Y:S02]  /*0940*/  IMAD.MOV.U32 R14, RZ, RZ, R4 ;  /* 0x000000ffff0e7224 */ /* 0x000fe400078e0004 */
[----:B------:R-:W-:Y:S01]  /*0950*/  IMAD.MOV.U32 R15, RZ, RZ, R5 ;  /* 0x000000ffff0f7224 */ /* 0x000fe200078e0005 */
[----:B------:R-:W1:Y:S01]  /*0960*/  LDCU.64 UR8, c[0x3][0x48] ;  /* 0x00c00900ff0877ac */ /* 0x000e620008000a00 */
[----:B0-----:R-:W-:Y:S01]  /*0970*/  DSETP.NEU.AND P0, PT, RZ, UR4, PT ;  /* 0x00000004ff007e2a */ /* 0x001fe2000bf0d000 */
[----:B-1----:R-:W-:Y:S01]  /*0980*/  IMAD.U32 R8, RZ, RZ, UR8 ;  /* 0x00000008ff087e24 */ /* 0x002fe2000f8e00ff */
[----:B------:R-:W-:-:S12]  /*0990*/  MOV R9, UR9 ;  /* 0x0000000900097c02 */ /* 0x000fd80008000f00 */
[----:B------:R-:W-:Y:S05]  /*09a0*/  @!P0 BRA `(.L_x_6) ;  /* 0x0000001400a08947 */ /* 0x000fea0003800000 */
[----:B------:R-:W0:Y:S01]  /*09b0*/  LDCU UR10, c[0x3][0x84] ;  /* 0x00c01080ff0a77ac */ /* 0x000e220008000800 */
[----:B------:R-:W1:Y:S01]  /*09c0*/  LDC.64 R14, c[0x3][0x80] ;  /* 0x00c02000ff0e7b82 */ /* 0x000e620000000a00 */
[----:B------:R-:W-:Y:S01]  /*09d0*/  IMAD.MOV.U32 R6, RZ, RZ, 0x1 ;  /* 0x00000001ff067424 */ /* 0x000fe200078e00ff */
[----:B------:R-:W-:Y:S01]  /*09e0*/  BSSY.RECONVERGENT B1, `(.L_x_12) ;  /* 0x000001a000017945 */ /* 0x000fe20003800200 */
[----:B------:R-:W2:Y:S01]  /*09f0*/  LDCU.64 UR8, c[0x3][0x78] ;  /* 0x00c00f00ff0877ac */ /* 0x000ea20008000a00 */
[----:B0-----:R-:W1:Y:S03]  /*0a00*/  MUFU.RCP64H R7, UR10 ;  /* 0x0000000a00077d08 */ /* 0x001e660008001800 */
[----:B-1----:R-:W-:-:S08]  /*0a10*/  DFMA R8, R6, -R14, 1 ;  /* 0x3ff000000608742b */ /* 0x002fd0000000080e */
[----:B------:R-:W-:-:S08]  /*0a20*/  DFMA R8, R8, R8, R8 ;  /* 0x000000080808722b */ /* 0x000fd00000000008 */
[----:B------:R-:W-:Y:S02]  /*0a30*/  DFMA R22, R6, R8, R6 ;  /* 0x000000080616722b */ /* 0x000fe40000000006 */
[----:B--2---:R-:W-:Y:S02]  /*0a40*/  DMUL R8, R4, UR8 ;  /* 0x0000000804087c28 */ /* 0x004fe40008000000 */
[----:B------:R-:W-:-:S04]  /*0a50*/  DADD R6, R14, UR8 ;  /* 0x000000080e067e29 */ /* 0x000fc80008000000 */
[----:B------:R-:W-:-:S04]  /*0a60*/  DFMA R26, R22, -R14, 1 ;  /* 0x3ff00000161a742b */ /* 0x000fc8000000080e */
[----:B------:R-:W-:-:S04]  /*0a70*/  DFMA R24, R6, UR4, -R8 ;  /* 0x0000000406187c2b */ /* 0x000fc80008000808 */
[----:B------:R-:W-:-:S06]  /*0a80*/  DFMA R26, R22, R26, R22 ;  /* 0x0000001a161a722b */ /* 0x000fcc0000000016 */
[----:B------:R-:W-:Y:S02]  /*0a90*/  FSETP.GEU.AND P1, PT, |R25|, 6.5827683646048100446e-37, PT ;  /* 0x036000001900780b */ /* 0x000fe40003f2e200 */
[----:B------:R-:W-:-:S08]  /*0aa0*/  DMUL R46, R26, R24 ;  /* 0x000000181a2e7228 */ /* 0x000fd00000000000 */
[----:B------:R-:W-:-:S08]  /*0ab0*/  DFMA R6, R46, -R14, R24 ;  /* 0x8000000e2e06722b */ /* 0x000fd00000000018 */
[----:B------:R-:W-:-:S10]  /*0ac0*/  DFMA R46, R26, R6, R46 ;  /* 0x000000061a2e722b */ /* 0x000fd4000000002e */
[----:B------:R-:W-:-:S05]  /*0ad0*/  FFMA R3, RZ, UR10, R47 ;  /* 0x0000000aff037c23 */ /* 0x000fca000800002f */
[----:B------:R-:W-:-:S13]  /*0ae0*/  FSETP.GT.AND P0, PT, |R3|, 1.469367938527859385e-39, PT ;  /* 0x001000000300780b */ /* 0x000fda0003f04200 */
[----:B------:R-:W-:Y:S05]  /*0af0*/  @P0 BRA P1, `(.L_x_13) ;  /* 0x0000000000200947 */ /* 0x000fea0000800000 */
[----:B------:R-:W0:Y:S01]  /*0b00*/  LDCU.64 UR4, c[0x3][0x80] ;  /* 0x00c01000ff0477ac */ /* 0x000e220008000a00 */
[----:B------:R-:W-:Y:S01]  /*0b10*/  IMAD.MOV.U32 R26, RZ, RZ, R24 ;  /* 0x000000ffff1a7224 */ /* 0x000fe200078e0018 */
[----:B------:R-:W-:Y:S01]  /*0b20*/  MOV R24, 0xb60 ;  /* 0x00000b6000187802 */ /* 0x000fe20000000f00 */
[----:B0-----:R-:W-:Y:S02]  /*0b30*/  IMAD.U32 R30, RZ, RZ, UR4 ;  /* 0x00000004ff1e7e24 */ /* 0x001fe4000f8e00ff */
[----:B------:R-:W-:-:S07]  /*0b40*/  IMAD.U32 R31, RZ, RZ, UR5 ;  /* 0x00000005ff1f7e24 */ /* 0x000fce000f8e00ff */
[----:B------:R-:W-:Y:S05]  /*0b50*/  CALL.REL.NOINC `($__internal_1_$__cuda_sm20_div_rn_f64_full) ;  /* 0x0000007000547944 */ /* 0x000fea0003c00000 */
[----:B------:R-:W-:Y:S01]  /*0b60*/  IMAD.MOV.U32 R46, RZ, RZ, R25 ;  /* 0x000000ffff2e7224 */ /* 0x000fe200078e0019 */
[----:B------:R-:W-:-:S07]  /*0b70*/  MOV R47, R26 ;  /* 0x0000001a002f7202 */ /* 0x000fce0000000f00 */
.L_x_13:
[----:B------:R-:W-:Y:S05]  /*0b80*/  BSYNC.RECONVERGENT B1 ;  /* 0x0000000000017941 */ /* 0x000fea0003800200 */
.L_x_12:
[----:B------:R-:W0:Y:S01]  /*0b90*/  LDCU.64 UR4, c[0x3][0x48] ;  /* 0x00c00900ff0477ac */ /* 0x000e220008000a00 */
[----:B------:R-:W-:Y:S02]  /*0ba0*/  IMAD.MOV.U32 R14, RZ, RZ, R4 ;  /* 0x000000ffff0e7224 */ /* 0x000fe400078e0004 */
[----:B------:R-:W-:Y:S02]  /*0bb0*/  IMAD.MOV.U32 R15, RZ, RZ, R5 ;  /* 0x000000ffff0f7224 */ /* 0x000fe400078e0005 */
[----:B0-----:R-:W-:Y:S02]  /*0bc0*/  IMAD.U32 R8, RZ, RZ, UR4 ;  /* 0x00000004ff087e24 */ /* 0x001fe4000f8e00ff */
[----:B------:R-:W-:Y:S01]  /*0bd0*/  IMAD.U32 R9, RZ, RZ, UR5 ;  /* 0x00000005ff097e24 */ /* 0x000fe2000f8e00ff */
[----:B------:R-:W-:Y:S06]  /*0be0*/  BRA `(.L_x_6) ;  /* 0x0000001400107947 */ /* 0x000fec0003800000 */
.L_x_7:
        /* <DEDUP_REMOVED lines=30> */
.L_x_16:
[----:B------:R-:W-:Y:S05]  /*0dd0*/  BSYNC.RECONVERGENT B1 ;  /* 0x0000000000017941 */ /* 0x000fea0003800200 */
.L_x_15:
[----:B------:R-:W0:Y:S01]  /*0de0*/  LDCU.64 UR4, c[0x3][0x48] ;  /* 0x00c00900ff0477ac */ /* 0x000e220008000a00 */
[----:B------:R-:W-:Y:S01]  /*0df0*/  IMAD.MOV.U32 R46, RZ, RZ, R4 ;  /* 0x000000ffff2e7224 */ /* 0x000fe200078e0004 */
[----:B------:R-:W-:Y:S01]  /*0e00*/  MOV R47, R5 ;  /* 0x00000005002f7202 */ /* 0x000fe20000000f00 */
[----:B0-----:R-:W-:Y:S02]  /*0e10*/  IMAD.U32 R8, RZ, RZ, UR4 ;  /* 0x00000004ff087e24 */ /* 0x001fe4000f8e00ff */
[----:B------:R-:W-:Y:S01]  /*0e20*/  IMAD.U32 R9, RZ, RZ, UR5 ;  /* 0x00000005ff097e24 */ /* 0x000fe2000f8e00ff */
[----:B------:R-:W-:Y:S06]  /*0e30*/  BRA `(.L_x_6) ;  /* 0x00000010007c7947 */ /* 0x000fec0003800000 */
.L_x_14:
        /* <DEDUP_REMOVED lines=12> */
[----:B------:R-:W1:Y:S01]  /*0f00*/  LDCU.64 UR8, c[0x3][0x80] ;  /* 0x00c01000ff0877ac */ /* 0x000e620008000a00 */
[----:B0-----:R-:W0:Y:S01]  /*0f10*/  MUFU.RCP64H R7, UR10 ;  /* 0x0000000a00077d08 */ /* 0x001e220008001800 */
[----:B-1----:R-:W-:Y:S02]  /*0f20*/  DADD R24, R8, UR8 ;  /* 0x0000000808187e29 */ /* 0x002fe40008000000 */
[----:B0-----:R-:W-:-:S08]  /*0f30*/  DFMA R14, R6, -R8, 1 ;  /* 0x3ff00000060e742b */ /* 0x001fd00000000808 */
[----:B------:R-:W-:-:S08]  /*0f40*/  DFMA R14, R14, R14, R14 ;  /* 0x0000000e0e0e722b */ /* 0x000fd0000000000e */
[----:B------:R-:W-:Y:S02]  /*0f50*/  DFMA R14, R6, R14, R6 ;  /* 0x0000000e060e722b */ /* 0x000fe40000000006 */
[----:B------:R-:W-:-:S06]  /*0f60*/  DMUL R6, R4, UR8 ;  /* 0x0000000804067c28 */ /* 0x000fcc0008000000 */
[----:B------:R-:W-:Y:S02]  /*0f70*/  DFMA R22, R14, -R8, 1 ;  /* 0x3ff000000e16742b */ /* 0x000fe40000000808 */
[----:B------:R-:W-:-:S06]  /*0f80*/  DFMA R24, R24, UR4, -R6 ;  /* 0x0000000418187c2b */ /* 0x000fcc0008000806 */
[----:B------:R-:W-:-:S04]  /*0f90*/  DFMA R22, R14, R22, R14 ;  /* 0x000000160e16722b */ /* 0x000fc8000000000e */
[----:B------:R-:W-:-:S04]  /*0fa0*/  FSETP.GEU.AND P1, PT, |R25|, 6.5827683646048100446e-37, PT ;  /* 0x036000001900780b */ /* 0x000fc80003f2e200 */
        /* <DEDUP_REMOVED lines=14> */
.L_x_18:
[----:B------:R-:W-:Y:S05]  /*1090*/  BSYNC.RECONVERGENT B1 ;  /* 0x0000000000017941 */ /* 0x000fea0003800200 */
.L_x_17:
[----:B------:R-:W0:Y:S01]  /*10a0*/  LDCU.64 UR4, c[0x3][0x48] ;  /* 0x00c00900ff0477ac */ /* 0x000e220008000a00 */
[----:B------:R-:W-:Y:S02]  /*10b0*/  IMAD.MOV.U32 R46, RZ, RZ, R4 ;  /* 0x000000ffff2e7224 */ /* 0x000fe400078e0004 */
[----:B------:R-:W-:Y:S02]  /*10c0*/  IMAD.MOV.U32 R47, RZ, RZ, R5 ;  /* 0x000000ffff2f7224 */ /* 0x000fe400078e0005 */
[----:B0-----:R-:W-:Y:S02]  /*10d0*/  IMAD.U32 R8, RZ, RZ, UR4 ;  /* 0x00000004ff087e24 */ /* 0x001fe4000f8e00ff */
[----:B------:R-:W-:Y:S01]  /*10e0*/  IMAD.U32 R9, RZ, RZ, UR5 ;  /* 0x00000005ff097e24 */ /* 0x000fe2000f8e00ff */
[----:B------:R-:W-:Y:S06]  /*10f0*/  BRA `(.L_x_6) ;  /* 0x0000000c00cc7947 */ /* 0x000fec0003800000 */
.L_x_5:
[----:B------:R-:W-:-:S09]  /*1100*/  UISETP.GT.AND UP0, UPT, UR4, 0x6d, UPT ;  /* 0x0000006d0400788c */ /* 0x000fd2000bf04270 */
[----:B------:R-:W-:Y:S05]  /*1110*/  BRA.U UP0, `(.L_x_19) ;  /* 0x0000000500dc7547 */ /* 0x000fea000b800000 */
        /* <DEDUP_REMOVED lines=13> */
[----:B--2--5:R-:W-:-:S10]  /*11f0*/  DMUL R24, R4, -UR4 ;  /* 0x8000000404187c28 */ /* 0x024fd40008000000 */
        /* <DEDUP_REMOVED lines=20> */
.L_x_23:
[----:B------:R-:W-:Y:S05]  /*1340*/  BSYNC.RECONVERGENT B1 ;  /* 0x0000000000017941 */ /* 0x000fea0003800200 */
.L_x_22:
[----:B------:R-:W0:Y:S01]  /*1350*/  LDCU.64 UR4, c[0x3][0x48] ;  /* 0x00c00900ff0477ac */ /* 0x000e220008000a00 */
[----:B------:R-:W-:Y:S01]  /*1360*/  IMAD.MOV.U32 R12, RZ, RZ, R4 ;  /* 0x000000ffff0c7224 */ /* 0x000fe200078e0004 */
[----:B------:R-:W-:Y:S01]  /*1370*/  MOV R13, R5 ;  /* 0x00000005000d7202 */ /* 0x000fe20000000f00 */
[----:B0-----:R-:W-:Y:S02]  /*1380*/  IMAD.U32 R8, RZ, RZ, UR4 ;  /* 0x00000004ff087e24 */ /* 0x001fe4000f8e00ff */
[----:B------:R-:W-:Y:S01]  /*1390*/  IMAD.U32 R9, RZ, RZ, UR5 ;  /* 0x00000005ff097e24 */ /* 0x000fe2000f8e00ff */
[----:B------:R-:W-:Y:S06]  /*13a0*/  BRA `(.L_x_6) ;  /* 0x0000000c00207947 */ /* 0x000fec0003800000 */
.L_x_21:
[----:B------:R-:W0:Y:S01]  /*13b0*/  LDCU.64 UR4, c[0x3][0x60] ;  /* 0x00c00c00ff0477ac */ /* 0x000e220008000a00 */
[----:B-----5:R-:W-:Y:S02]  /*13c0*/  IMAD.MOV.U32 R12, RZ, RZ, R4 ;  /* 0x000000ffff0c7224 */ /* 0x020fe400078e0004 */
[----:B------:R-:W-:Y:S01]  /*13d0*/  IMAD.MOV.U32 R13, RZ, RZ, R5 ;  /* 0x000000ffff0d7224 */ /* 0x000fe200078e0005 */
[----:B------:R-:W1:Y:S01]  /*13e0*/  LDCU.64 UR8, c[0x3][0x48] ;  /* 0x00c00900ff0877ac */ /* 0x000e620008000a00 */
[----:B0-----:R-:W-:Y:S01]  /*13f0*/  DSETP.NEU.AND P0, PT, RZ, UR4, PT ;  /* 0x00000004ff007e2a */ /* 0x001fe2000bf0d000 */
[----:B-1----:R-:W-:Y:S01]  /*1400*/  IMAD.U32 R8, RZ, RZ, UR8 ;  /* 0x00000008ff087e24 */ /* 0x002fe2000f8e00ff */
[----:B------:R-:W-:-:S12]  /*1410*/  MOV R9, UR9 ;  /* 0x0000000900097c02 */ /* 0x000fd80008000f00 */
[----:B------:R-:W-:Y:S05]  /*1420*/  @!P0 BRA `(.L_x_6) ;  /* 0x0000000c00008947 */ /* 0x000fea0003800000 */
[----:B------:R-:W0:Y:S01]  /*1430*/  LDC.64 R30, c[0x3][0x68] ;  /* 0x00c01a00ff1e7b82 */ /* 0x000e220000000a00 */
[----:B------:R-:W-:Y:S01]  /*1440*/  IMAD.MOV.U32 R6, RZ, RZ, 0x1 ;  /* 0x00000001ff067424 */ /* 0x000fe200078e00ff */
[----:B------:R-:W-:Y:S06]  /*1450*/  BSSY.RECONVERGENT B1, `(.L_x_24) ;  /* 0x0000017000017945 */ /* 0x000fec0003800200 */
[----:B------:R-:W1:Y:S01]  /*1460*/  LDC.64 R10, c[0x3][0x70] ;  /* 0x00c01c00ff0a7b82 */ /* 0x000e620000000a00 */
[----:B0-----:R-:W-:-:S06]  /*1470*/  DADD R30, -R30, UR4 ;  /* 0x000000041e1e7e29 */ /* 0x001fcc0008000100 */
[----:B------:R-:W0:Y:S02]  /*1480*/  MUFU.RCP64H R7, R31 ;  /* 0x0000001f00077308 */ /* 0x000e240000001800 */
[----:B0-----:R-:W-:-:S08]  /*1490*/  DFMA R8, -R30, R6, 1 ;  /* 0x3ff000001e08742b */ /* 0x001fd00000000106 */
[----:B------:R-:W-:-:S08]  /*14a0*/  DFMA R8, R8, R8, R8 ;  /* 0x000000080808722b */ /* 0x000fd00000000008 */
[----:B------:R-:W-:Y:S02]  /*14b0*/  DFMA R8, R6, R8, R6 ;  /* 0x000000080608722b */ /* 0x000fe40000000006 */
[----:B-1----:R-:W-:-:S06]  /*14c0*/  DADD R6, R10, -UR4 ;  /* 0x800000040a067e29 */ /* 0x002fcc0008000000 */
[----:B------:R-:W-:Y:S02]  /*14d0*/  DFMA R10, -R30, R8, 1 ;  /* 0x3ff000001e0a742b */ /* 0x000fe40000000108 */
[----:B------:R-:W-:-:S06]  /*14e0*/  DMUL R24, R4, R6 ;  /* 0x0000000604187228 */ /* 0x000fcc0000000000 */
[----:B------:R-:W-:-:S04]  /*14f0*/  DFMA R10, R8, R10, R8 ;  /* 0x0000000a080a722b */ /* 0x000fc80000000008 */
[----:B------:R-:W-:-:S04]  /*1500*/  FSETP.GEU.AND P1, PT, |R25|, 6.5827683646048100446e-37, PT ;  /* 0x036000001900780b */ /* 0x000fc80003f2e200 */
[----:B------:R-:W-:-:S08]  /*1510*/  DMUL R6, R24, R10 ;  /* 0x0000000a18067228 */ /* 0x000fd00000000000 */
[----:B------:R-:W-:-:S08]  /*1520*/  DFMA R8, -R30, R6, R24 ;  /* 0x000000061e08722b */ /* 0x000fd00000000118 */
[----:B------:R-:W-:-:S10]  /*1530*/  DFMA R10, R10, R8, R6 ;  /* 0x000000080a0a722b */ /* 0x000fd40000000006 */
[----:B------:R-:W-:-:S05]  /*1540*/  FFMA R3, RZ, R31, R11 ;  /* 0x0000001fff037223 */ /* 0x000fca000000000b */
[----:B------:R-:W-:-:S13]  /*1550*/  FSETP.GT.AND P0, PT, |R3|, 1.469367938527859385e-39, PT ;  /* 0x001000000300780b */ /* 0x000fda0003f04200 */
[----:B------:R-:W-:Y:S05]  /*1560*/  @P0 BRA P1, `(.L_x_25) ;  /* 0x0000000000140947 */ /* 0x000fea0000800000 */
[----:B------:R-:W-:Y:S01]  /*1570*/  IMAD.MOV.U32 R26, RZ, RZ, R24 ;  /* 0x000000ffff1a7224 */ /* 0x000fe200078e0018 */
[----:B------:R-:W-:-:S07]  /*1580*/  MOV R24, 0x15a0 ;  /* 0x000015a000187802 */ /* 0x000fce0000000f00 */
[----:B------:R-:W-:Y:S05]  /*1590*/  CALL.REL.NOINC `($__internal_1_$__cuda_sm20_div_rn_f64_full) ;  /* 0x0000006400c47944 */ /* 0x000fea0003c00000 */
[----:B------:R-:W-:Y:S02]  /*15a0*/  IMAD.MOV.U32 R10, RZ, RZ, R25 ;  /* 0x000000ffff0a7224 */ /* 0x000fe400078e0019 */
[----:B------:R-:W-:-:S07]  /*15b0*/  IMAD.MOV.U32 R11, RZ, RZ, R26 ;  /* 0x000000ffff0b7224 */ /* 0x000fce00078e001a */
.L_x_25:
[----:B------:R-:W-:Y:S05]  /*15c0*/  BSYNC.RECONVERGENT B1 ;  /* 0x0000000000017941 */ /* 0x000fea0003800200 */
.L_x_24:
[----:B------:R-:W0:Y:S01]  /*15d0*/  LDCU.64 UR4, c[0x3][0x48] ;  /* 0x00c00900ff0477ac */ /* 0x000e220008000a00 */
[----:B------:R-:W-:Y:S01]  /*15e0*/  IMAD.MOV.U32 R12, RZ, RZ, R4 ;  /* 0x000000ffff0c7224 */ /* 0x000fe200078e0004 */
[----:B------:R-:W-:Y:S01]  /*15f0*/  MOV R13, R5 ;  /* 0x00000005000d7202 */ /* 0x000fe20000000f00 */
[----:B0-----:R-:W-:Y:S02]  /*1600*/  IMAD.U32 R8, RZ, RZ, UR4 ;  /* 0x00000004ff087e24 */ /* 0x001fe4000f8e00ff */
[----:B------:R-:W-:Y:S01]  /*1610*/  IMAD.U32 R9, RZ, RZ, UR5 ;  /* 0x00000005ff097e24 */ /* 0x000fe2000f8e00ff */
[----:B------:R-:W-:Y:S06]  /*1620*/  BRA `(.L_x_6) ;  /* 0x0000000800807947 */ /* 0x000fec0003800000 */
.L_x_20:
[----:B------:R-:W0:Y:S01]  /*1630*/  LDC.64 R24, c[0x3][0x60] ;  /* 0x00c01800ff187b82 */ /* 0x000e220000000a00 */
[----:B------:R-:W1:Y:S01]  /*1640*/  LDCU.64 UR4, c[0x3][0x48] ;  /* 0x00c00900ff0477ac */ /* 0x000e620008000a00 */
[----:B-----5:R-:W-:Y:S02]  /*1650*/  IMAD.MOV.U32 R48, RZ, RZ, R4 ;  /* 0x000000ffff307224 */ /* 0x020fe400078e0004 */
[----:B------:R-:W-:Y:S01]  /*1660*/  IMAD.MOV.U32 R49, RZ, RZ, R5 ;  /* 0x000000ffff317224 */ /* 0x000fe200078e0005 */
[----:B-1----:R-:W-:Y:S01]  /*1670*/  MOV R8, UR4 ;  /* 0x0000000400087c02 */ /* 0x002fe20008000f00 */
[----:B------:R-:W-:Y:S01]  /*1680*/  IMAD.U32 R9, RZ, RZ, UR5 ;  /* 0x00000005ff097e24 */ /* 0x000fe2000f8e00ff */
[----:B0-----:R-:W-:-:S14]  /*1690*/  DSETP.NEU.AND P0, PT, R24, RZ, PT ;  /* 0x000000ff1800722a */ /* 0x001fdc0003f0d000 */
[----:B------:R-:W-:Y:S05]  /*16a0*/  @!P0 BRA `(.L_x_6) ;  /* 0x0000000800608947 */ /* 0x000fea0003800000 */
[----:B------:R-:W0:Y:S01]  /*16b0*/  MUFU.RCP64H R7, R5 ;  /* 0x0000000500077308 */ /* 0x000e220000001800 */
[----:B------:R-:W-:Y:S01]  /*16c0*/  IMAD.MOV.U32 R6, RZ, RZ, 0x1 ;  /* 0x00000001ff067424 */ /* 0x000fe200078e00ff */
[----:B------:R-:W-:Y:S01]  /*16d0*/  DMUL R24, R24, R24 ;  /* 0x0000001818187228 */ /* 0x000fe20000000000 */
[----:B------:R-:W-:Y:S09]  /*16e0*/  BSSY.RECONVERGENT B1, `(.L_x_26) ;  /* 0x0000014000017945 */ /* 0x000ff20003800200 */
[----:B------:R-:W-:Y:S01]  /*16f0*/  FSETP.GEU.AND P1, PT, |R25|, 6.5827683646048100446e-37, PT ;  /* 0x036000001900780b */ /* 0x000fe20003f2e200 */
[----:B0-----:R-:W-:-:S08]  /*1700*/  DFMA R8, -R4, R6, 1 ;  /* 0x3ff000000408742b */ /* 0x001fd00000000106 */
[----:B------:R-:W-:-:S08]  /*1710*/  DFMA R8, R8, R8, R8 ;  /* 0x000000080808722b */ /* 0x000fd00000000008 */
[----:B------:R-:W-:-:S08]  /*1720*/  DFMA R8, R6, R8, R6 ;  /* 0x000000080608722b */ /* 0x000fd00000000006 */
[----:B------:R-:W-:-:S08]  /*1730*/  DFMA R6, -R4, R8, 1 ;  /* 0x3ff000000406742b */ /* 0x000fd00000000108 */
[----:B------:R-:W-:-:S08]  /*1740*/  DFMA R6, R8, R6, R8 ;  /* 0x000000060806722b */ /* 0x000fd00000000008 */
[----:B------:R-:W-:-:S08]  /*1750*/  DMUL R32, R24, R6 ;  /* 0x0000000618207228 */ /* 0x000fd00000000000 */
[----:B------:R-:W-:-:S08]  /*1760*/  DFMA R8, -R4, R32, R24 ;  /* 0x000000200408722b */ /* 0x000fd00000000118 */
[----:B------:R-:W-:-:S10]  /*1770*/  DFMA R32, R6, R8, R32 ;  /* 0x000000080620722b */ /* 0x000fd40000000020 */
[----:B------:R-:W-:-:S05]  /*1780*/  FFMA R3, RZ, R5, R33 ;  /* 0x00000005ff037223 */ /* 0x000fca0000000021 */
[----:B------:R-:W-:-:S13]  /*1790*/  FSETP.GT.AND P0, PT, |R3|, 1.469367938527859385e-39, PT ;  /* 0x001000000300780b */ /* 0x000fda0003f04200 */
[----:B------:R-:W-:Y:S05]  /*17a0*/  @P0 BRA P1, `(.L_x_27) ;  /* 0x00000000001c0947 */ /* 0x000fea0000800000 */
[----:B------:R-:W-:Y:S01]  /*17b0*/  IMAD.MOV.U32 R26, RZ, RZ, R24 ;  /* 0x000000ffff1a7224 */ /* 0x000fe200078e0018 */
[----:B------:R-:W-:Y:S01]  /*17c0*/  MOV R31, R5 ;  /* 0x00000005001f7202 */ /* 0x000fe20000000f00 */
[----:B------:R-:W-:Y:S01]  /*17d0*/  IMAD.MOV.U32 R30, RZ, RZ, R4 ;  /* 0x000000ffff1e7224 */ /* 0x000fe200078e0004 */
[----:B------:R-:W-:-:S07]  /*17e0*/  MOV R24, 0x1800 ;  /* 0x0000180000187802 */ /* 0x000fce0000000f00 */
[----:B------:R-:W-:Y:S05]  /*17f0*/  CALL.REL.NOINC `($__internal_1_$__cuda_sm20_div_rn_f64_full) ;  /* 0x00000064002c7944 */ /* 0x000fea0003c00000 */
[----:B------:R-:W-:Y:S02]  /*1800*/  IMAD.MOV.U32 R32, RZ, RZ, R25 ;  /* 0x000000ffff207224 */ /* 0x000fe400078e0019 */
[----:B------:R-:W-:-:S07]  /*1810*/  IMAD.MOV.U32 R33, RZ, RZ, R26 ;  /* 0x000000ffff217224 */ /* 0x000fce00078e001a */
.L_x_27:
[----:B------:R-:W-:Y:S05]  /*1820*/  BSYNC.RECONVERGENT B1 ;  /* 0x0000000000017941 */ /* 0x000fea0003800200 */
.L_x_26:
[----:B------:R-:W0:Y:S01]  /*1830*/  LDCU.64 UR4, c[0x3][0x48] ;  /* 0x00c00900ff0477ac */ /* 0x000e220008000a00 */
[----:B------:R-:W-:Y:S02]  /*1840*/  IMAD.MOV.U32 R48, RZ, RZ, R4 ;  /* 0x000000ffff307224 */ /* 0x000fe400078e0004 */
[----:B------:R-:W-:Y:S01]  /*1850*/  IMAD.MOV.U32 R49, RZ, RZ, R5 ;  /* 0x000000ffff317224 */ /* 0x000fe200078e0005 */
[----:B0-----:R-:W-:Y:S01]  /*1860*/  MOV R8, UR4 ;  /* 0x0000000400087c02 */ /* 0x001fe20008000f00 */
[----:B------:R-:W-:Y:S01]  /*1870*/  IMAD.U32 R9, RZ, RZ, UR5 ;  /* 0x00000005ff097e24 */ /* 0x000fe2000f8e00ff */
[----:B------:R-:W-:Y:S06]  /*1880*/  BRA `(.L_x_6) ;  /* 0x0000000400e87947 */ /* 0x000fec0003800000 */
.L_x_19:
[----:B------:R-:W-:-:S09]  /*1890*/  UISETP.NE.AND UP0, UPT, UR4, 0x6e, UPT ;  /* 0x0000006e0400788c */ /* 0x000fd2000bf05270 */
[----:B------:R-:W-:Y:S05]  /*18a0*/  BRA.U !UP0, `(.L_x_28) ;  /* 0x0000000108b07547 */ /* 0x000fea000b800000 */
[----:B------:R-:W-:-:S09]  /*18b0*/  UISETP.NE.AND UP0, UPT, UR4, 0x70, UPT ;  /* 0x000000700400788c */ /* 0x000fd2000bf05270 */
[----:B------:R-:W-:Y:S05]  /*18c0*/  BRA.U UP0, `(.L_x_8) ;  /* 0x0000000100987547 */ /* 0x000fea000b800000 */
[----:B------:R-:W0:Y:S01]  /*18d0*/  LDC.64 R6, c[0x3][0x60] ;  /* 0x00c01800ff067b82 */ /* 0x000e220000000a00 */
[----:B------:R-:W1:Y:S01]  /*18e0*/  LDCU.64 UR4, c[0x3][0x48] ;  /* 0x00c00900ff0477ac */ /* 0x000e620008000a00 */
[----:B-----5:R-:W-:Y:S02]  /*18f0*/  IMAD.MOV.U32 R32, RZ, RZ, R4 ;  /* 0x000000ffff207224 */ /* 0x020fe400078e0004 */
[----:B------:R-:W-:Y:S02]  /*1900*/  IMAD.MOV.U32 R33, RZ, RZ, R5 ;  /* 0x000000ffff217224 */ /* 0x000fe400078e0005 */
[----:B-1----:R-:W-:Y:S01]  /*1910*/  IMAD.U32 R8, RZ, RZ, UR4 ;  /* 0x00000004ff087e24 */ /* 0x002fe2000f8e00ff */
[----:B------:R-:W-:Y:S01]  /*1920*/  MOV R9, UR5 ;  /* 0x0000000500097c02 */ /* 0x000fe20008000f00 */
        /* <DEDUP_REMOVED lines=19> */
[----:B------:R-:W-:Y:S01]  /*1a60*/  MOV R24, 0x1aa0 ;  /* 0x00001aa000187802 */ /* 0x000fe20000000f00 */
[----:B------:R-:W-:Y:S02]  /*1a70*/  IMAD.MOV.U32 R30, RZ, RZ, R4 ;  /* 0x000000ffff1e7224 */ /* 0x000fe400078e0004 */
[----:B------:R-:W-:-:S07]  /*1a80*/  IMAD.MOV.U32 R31, RZ, RZ, R5 ;  /* 0x000000ffff1f7224 */ /* 0x000fce00078e0005 */
[----:B------:R-:W-:Y:S05]  /*1a90*/  CALL.REL.NOINC `($__internal_1_$__cuda_sm20_div_rn_f64_full) ;  /* 0x0000006000847944 */ /* 0x000fea0003c00000 */
[----:B------:R-:W-:Y:S01]  /*1aa0*/  MOV R48, R25 ;  /* 0x0000001900307202 */ /* 0x000fe20000000f00 */
[----:B------:R-:W-:-:S07]  /*1ab0*/  IMAD.MOV.U32 R49, RZ, RZ, R26 ;  /* 0x000000ffff317224 */ /* 0x000fce00078e001a */
.L_x_30:
[----:B------:R-:W-:Y:S05]  /*1ac0*/  BSYNC.RECONVERGENT B1 ;  /* 0x0000000000017941 */ /* 0x000fea0003800200 */
.L_x_29:
[----:B------:R-:W0:Y:S01]  /*1ad0*/  LDCU.64 UR4, c[0x3][0x48] ;  /* 0x00c00900ff0477ac */ /* 0x000e220008000a00 */
[----:B------:R-:W-:Y:S02]  /*1ae0*/  IMAD.MOV.U32 R32, RZ, RZ, R4 ;  /* 0x000000ffff207224 */ /* 0x000fe400078e0004 */
[----:B------:R-:W-:Y:S02]  /*1af0*/  IMAD.MOV.U32 R33, RZ, RZ, R5 ;  /* 0x000000ffff217224 */ /* 0x000fe400078e0005 */
[----:B0-----:R-:W-:Y:S01]  /*1b00*/  IMAD.U32 R8, RZ, RZ, UR4 ;  /* 0x00000004ff087e24 */ /* 0x001fe2000f8e00ff */
[----:B------:R-:W-:Y:S01]  /*1b10*/  MOV R9, UR5 ;  /* 0x0000000500097c02 */ /* 0x000fe20008000f00 */
[----:B------:R-:W-:Y:S06]  /*1b20*/  BRA `(.L_x_6) ;  /* 0x0000000400407947 */ /* 0x000fec0003800000 */
.L_x_8:
[----:B------:R-:W0:Y:S02]  /*1b30*/  LDCU.64 UR4, c[0x3][0x48] ;  /* 0x00c00900ff0477ac */ /* 0x000e240008000a00 */
[----:B0-----:R-:W-:Y:S02]  /*1b40*/  IMAD.U32 R8, RZ, RZ, UR4 ;  /* 0x00000004ff087e24 */ /* 0x001fe4000f8e00ff */
[----:B------:R-:W-:Y:S01]  /*1b50*/  IMAD.U32 R9, RZ, RZ, UR5 ;  /* 0x00000005ff097e24 */ /* 0x000fe2000f8e00ff */
[----:B------:R-:W-:Y:S06]  /*1b60*/  BRA `(.L_x_6) ;  /* 0x0000000400307947 */ /* 0x000fec0003800000 */
.L_x_28:
        /* <DEDUP_REMOVED lines=24> */
[----:B------:R-:W-:Y:S02]  /*1cf0*/  MOV R24, 0x1d30 ;  /* 0x00001d3000187802 */ /* 0x000fe40000000f00 */
[----:B0-----:R-:W-:Y:S01]  /*1d00*/  MOV R30, UR4 ;  /* 0x00000004001e7c02 */ /* 0x001fe20008000f00 */
[----:B------:R-:W-:-:S07]  /*1d10*/  IMAD.U32 R31, RZ, RZ, UR5 ;  /* 0x00000005ff1f7e24 */ /* 0x000fce000f8e00ff */
[----:B------:R-:W-:Y:S05]  /*1d20*/  CALL.REL.NOINC `($__internal_1_$__cuda_sm20_div_rn_f64_full) ;  /* 0x0000005c00e07944 */ /* 0x000fea0003c00000 */
[----:B------:R-:W-:Y:S02]  /*1d30*/  IMAD.MOV.U32 R12, RZ, RZ, R25 ;  /* 0x000000ffff0c7224 */ /* 0x000fe400078e0019 */
[----:B------:R-:W-:-:S07]  /*1d40*/  IMAD.MOV.U32 R13, RZ, RZ, R26 ;  /* 0x000000ffff0d7224 */ /* 0x000fce00078e001a */
.L_x_33:
[----:B------:R-:W-:Y:S05]  /*1d50*/  BSYNC.RECONVERGENT B1 ;  /* 0x0000000000017941 */ /* 0x000fea0003800200 */
.L_x_32:
[----:B------:R-:W0:Y:S01]  /*1d60*/  LDCU.64 UR4, c[0x3][0x48] ;  /* 0x00c00900ff0477ac */ /* 0x000e220008000a00 */
[----:B------:R-:W-:Y:S01]  /*1d70*/  IMAD.MOV.U32 R10, RZ, RZ, R4 ;  /* 0x000000ffff0a7224 */ /* 0x000fe200078e0004 */
[----:B------:R-:W-:Y:S01]  /*1d80*/  MOV R11, R5 ;  /* 0x00000005000b7202 */ /* 0x000fe20000000f00 */
[----:B0-----:R-:W-:Y:S02]  /*1d90*/  IMAD.U32 R8, RZ, RZ, UR4 ;  /* 0x00000004ff087e24 */ /* 0x001fe4000f8e00ff */
[----:B------:R-:W-:Y:S01]  /*1da0*/  IMAD.U32 R9, RZ, RZ, UR5 ;  /* 0x00000005ff097e24 */ /* 0x000fe2000f8e00ff */
[----:B------:R-:W-:Y:S06]  /*1db0*/  BRA `(.L_x_6) ;  /* 0x00000000009c7947 */ /* 0x000fec0003800000 */
.L_x_31:
[----:B------:R-:W0:Y:S01]  /*1dc0*/  LDCU.64 UR4, c[0x3][0x60] ;  /* 0x00c00c00ff0477ac */ /* 0x000e220008000a00 */
[----:B-----5:R-:W-:Y:S02]  /*1dd0*/  IMAD.MOV.U32 R10, RZ, RZ, R4 ;  /* 0x000000ffff0a7224 */ /* 0x020fe400078e0004 */
[----:B------:R-:W-:Y:S01]  /*1de0*/  IMAD.MOV.U32 R11, RZ, RZ, R5 ;  /* 0x000000ffff0b7224 */ /* 0x000fe200078e0005 */
[----:B------:R-:W1:Y:S01]  /*1df0*/  LDCU.64 UR8, c[0x3][0x48] ;  /* 0x00c00900ff0877ac */ /* 0x000e620008000a00 */
[----:B0-----:R-:W-:Y:S01]  /*1e00*/  DSETP.NEU.AND P0, PT, RZ, UR4, PT ;  /* 0x00000004ff007e2a */ /* 0x001fe2000bf0d000 */
[----:B-1----:R-:W-:Y:S01]  /*1e10*/  MOV R8, UR8 ;  /* 0x0000000800087c02 */ /* 0x002fe20008000f00 */
[----:B------:R-:W-:-:S12]  /*1e20*/  IMAD.U32 R9, RZ, RZ, UR9 ;  /* 0x00000009ff097e24 */ /* 0x000fd8000f8e00ff */
        /* <DEDUP_REMOVED lines=24> */
[----:B------:R-:W-:Y:S01]  /*1fb0*/  IMAD.MOV.U32 R12, RZ, RZ, R25 ;  /* 0x000000ffff0c7224 */ /* 0x000fe200078e0019 */
[----:B------:R-:W-:-:S07]  /*1fc0*/  MOV R13, R26 ;  /* 0x0000001a000d7202 */ /* 0x000fce0000000f00 */
.L_x_35:
[----:B------:R-:W-:Y:S05]  /*1fd0*/  BSYNC.RECONVERGENT B1 ;  /* 0x0000000000017941 */ /* 0x000fea0003800200 */
.L_x_34:
[----:B------:R-:W0:Y:S01]  /*1fe0*/  LDCU.64 UR4, c[0x3][0x48] ;  /* 0x00c00900ff0477ac */ /* 0x000e220008000a00 */
[----:B------:R-:W-:Y:S02]  /*1ff0*/  IMAD.MOV.U32 R10, RZ, RZ, R4 ;  /* 0x000000ffff0a7224 */ /* 0x000fe400078e0004 */
[----:B------:R-:W-:Y:S02]  /*2000*/  IMAD.MOV.U32 R11, RZ, RZ, R5 ;  /* 0x000000ffff0b7224 */ /* 0x000fe400078e0005 */
[----:B0-----:R-:W-:Y:S02]  /*2010*/  IMAD.U32 R8, RZ, RZ, UR4 ;  /* 0x00000004ff087e24 */ /* 0x001fe4000f8e00ff */
[----:B------:R-:W-:-:S07]  /*2020*/  IMAD.U32 R9, RZ, RZ, UR5 ;  /* 0x00000005ff097e24 */ /* 0x000fce000f8e00ff */
.L_x_6:
[----:B------:R-:W-:Y:S01]  /*2030*/  DSETP.NEU.AND P0, PT, R48, RZ, PT ;  /* 0x000000ff3000722a */ /* 0x000fe20003f0d000 */
[----:B------:R-:W-:-:S13]  /*2040*/  BSSY.RECONVERGENT B1, `(.L_x_36) ;  /* 0x000002c000017945 */ /* 0x000fda0003800200 */
[----:B------:R-:W-:Y:S05]  /*2050*/  @!P0 BRA `(.L_x_37) ;  /* 0x0000000000a88947 */ /* 0x000fea0003800000 */
[----:B-----5:R-:W0:Y:S01]  /*2060*/  MUFU.RCP64H R5, R49 ;  /* 0x0000003100057308 */ /* 0x020e220000001800 */
[----:B------:R-:W-:Y:S01]  /*2070*/  IADD3 R4, PT, PT, R49, 0x300402, RZ ;  /* 0x0030040231047810 */ /* 0x000fe20007ffe0ff */
[----:B------:R-:W-:Y:S03]  /*2080*/  BSSY.RECONVERGENT B0, `(.L_x_38) ;  /* 0x0000010000007945 */ /* 0x000fe60003800200 */
[----:B------:R-:W-:Y:S02]  /*2090*/  FSETP.GEU.AND P0, PT, |R4|, 5.8789094863358348022e-39, PT ;  /* 0x004004020400780b */ /* 0x000fe40003f0e200 */
[----:B0-----:R-:W-:-:S08]  /*20a0*/  DFMA R6, R4, -R48, 1 ;  /* 0x3ff000000406742b */ /* 0x001fd00000000830 */
[----:B------:R-:W-:-:S08]  /*20b0*/  DFMA R6, R6, R6, R6 ;  /* 0x000000060606722b */ /* 0x000fd00000000006 */
[----:B------:R-:W-:-:S08]  /*20c0*/  DFMA R6, R4, R6, R4 ;  /* 0x000000060406722b */ /* 0x000fd00000000004 */
[----:B------:R-:W-:-:S08]  /*20d0*/  DFMA R22, R6, -R48, 1 ;  /* 0x3ff000000616742b */ /* 0x000fd00000000830 */
[----:B------:R-:W-:Y:S01]  /*20e0*/  DFMA R24, R6, R22, R6 ;  /* 0x000000160618722b */ /* 0x000fe20000000006 */
[----:B------:R-:W-:Y:S10]  /*20f0*/  @P0 BRA `(.L_x_39) ;  /* 0x0000000000200947 */ /* 0x000ff40003800000 */
[----:B------:R-:W-:Y:S01]  /*2100*/  LOP3.LUT R3, R49, 0x7fffffff, RZ, 0xc0, !PT ;  /* 0x7fffffff31037812 */ /* 0x000fe200078ec0ff */
[----:B------:R-:W-:Y:S01]  /*2110*/  IMAD.MOV.U32 R28, RZ, RZ, R48 ;  /* 0x000000ffff1c7224 */ /* 0x000fe200078e0030 */
[----:B------:R-:W-:Y:S01]  /*2120*/  MOV R4, 0x2160 ;  /* 0x0000216000047802 */ /* 0x000fe20000000f00 */
[----:B------:R-:W-:Y:S02]  /*2130*/  IMAD.MOV.U32 R29, RZ, RZ, R49 ;  /* 0x000000ffff1d7224 */ /* 0x000fe400078e0031 */
[----:B------:R-:W-:-:S07]  /*2140*/  VIADD R3, R3, 0xfff00000 ;  /* 0xfff0000003037836 */ /* 0x000fce0000000000 */
[----:B------:R-:W-:Y:S05]  /*2150*/  CALL.REL.NOINC `($__internal_0_$__cuda_sm20_dblrcp_rn_slowpath_v3) ;  /* 0x0000005800347944 */ /* 0x000fea0003c00000 */
[----:B------:R-:W-:Y:S01]  /*2160*/  IMAD.MOV.U32 R24, RZ, RZ, R6 ;  /* 0x000000ffff187224 */ /* 0x000fe200078e0006 */
[----:B------:R-:W-:-:S07]  /*2170*/  MOV R25, R7 ;  /* 0x0000000700197202 */ /* 0x000fce0000000f00 */
.L_x_39:
[----:B------:R-:W-:Y:S05]  /*2180*/  BSYNC.RECONVERGENT B0 ;  /* 0x0000000000007941 */ /* 0x000fea0003800200 */
.L_x_38:
[----:B------:R-:W0:Y:S01]  /*2190*/  LDCU UR4, c[0x3][0x8c] ;  /* 0x00c01180ff0477ac */ /* 0x000e220008000800 */
[----:B------:R-:W-:Y:S01]  /*21a0*/  IMAD.MOV.U32 R4, RZ, RZ, 0x1 ;  /* 0x00000001ff047424 */ /* 0x000fe200078e00ff */
[----:B------:R-:W-:Y:S01]  /*21b0*/  FSETP.GEU.AND P1, PT, |R25|, 6.5827683646048100446e-37, PT ;  /* 0x036000001900780b */ /* 0x000fe20003f2e200 */
[----:B------:R-:W-:Y:S01]  /*21c0*/  BSSY.RECONVERGENT B2, `(.L_x_37) ;  /* 0x0000013000027945 */ /* 0x000fe20003800200 */
[----:B0-----:R-:W0:Y:S08]  /*21d0*/  I2F.F64 R30, UR4 ;  /* 0x00000004001e7d12 */ /* 0x001e300008201c00 */
[----:B0-----:R-:W0:Y:S02]  /*21e0*/  MUFU.RCP64H R5, R31 ;  /* 0x0000001f00057308 */ /* 0x001e240000001800 */
        /* <DEDUP_REMOVED lines=16> */
.L_x_40:
[----:B------:R-:W-:Y:S05]  /*22f0*/  BSYNC.RECONVERGENT B2 ;  /* 0x0000000000027941 */ /* 0x000fea0003800200 */
.L_x_37:
[----:B------:R-:W-:Y:S05]  /*2300*/  BSYNC.RECONVERGENT B1 ;  /* 0x0000000000017941 */ /* 0x000fea0003800200 */
.L_x_36:
        /* <DEDUP_REMOVED lines=21> */
.L_x_44:
[----:B------:R-:W-:Y:S05]  /*2460*/  BSYNC.RECONVERGENT B0 ;  /* 0x0000000000007941 */ /* 0x000fea0003800200 */
.L_x_43:
[----:B------:R-:W0:Y:S01]  /*2470*/  MUFU.RCP64H R5, R11 ;  /* 0x0000000b00057308 */ /* 0x000e220000001800 */
[----:B------:R-:W-:Y:S01]  /*2480*/  VIADD R4, R11, 0x300402 ;  /* 0x003004020b047836 */ /* 0x000fe20000000000 */
[----:B------:R-:W-:Y:S04]  /*2490*/  BSSY.RECONVERGENT B0, `(.L_x_45) ;  /* 0x0000010000007945 */ /* 0x000fe80003800200 */
[----:B------:R-:W-:Y:S01]  /*24a0*/  FSETP.GEU.AND P0, PT, |R4|, 5.8789094863358348022e-39, PT ;  /* 0x004004020400780b */ /* 0x000fe20003f0e200 */
        /* <DEDUP_REMOVED lines=12> */
[----:B------:R-:W-:Y:S01]  /*2570*/  MOV R26, R6 ;  /* 0x00000006001a7202 */ /* 0x000fe20000000f00 */
[----:B------:R-:W-:-:S07]  /*2580*/  IMAD.MOV.U32 R27, RZ, RZ, R7 ;  /* 0x000000ffff1b7224 */ /* 0x000fce00078e0007 */
.L_x_46:
[----:B------:R-:W-:Y:S05]  /*2590*/  BSYNC.RECONVERGENT B0 ;  /* 0x0000000000007941 */ /* 0x000fea0003800200 */
.L_x_45:
[----:B------:R-:W-:-:S14]  /*25a0*/  DSETP.GEU.AND P0, PT, R24, R26, PT ;  /* 0x0000001a1800722a */ /* 0x000fdc0003f0e000 */
[----:B------:R-:W-:Y:S05]  /*25b0*/  @P0 BRA `(.L_x_47) ;  /* 0x0000000000600947 */ /* 0x000fea0003800000 */
        /* <DEDUP_REMOVED lines=22> */
.L_x_49:
[----:B------:R-:W-:Y:S05]  /*2720*/  BSYNC.RECONVERGENT B2 ;  /* 0x0000000000027941 */ /* 0x000fea0003800200 */
.L_x_48:
[----:B------:R-:W-:Y:S05]  /*2730*/  BRA `(.L_x_42) ;  /* 0x00000000005c7947 */ /* 0x000fea0003800000 */
.L_x_47:
        /* <DEDUP_REMOVED lines=22> */
.L_x_50:
[----:B------:R-:W-:Y:S05]  /*28a0*/  BSYNC.RECONVERGENT B2 ;  /* 0x0000000000027941 */ /* 0x000fea0003800200 */
.L_x_42:
[----:B------:R-:W-:Y:S05]  /*28b0*/  BSYNC.RECONVERGENT B1 ;  /* 0x0000000000017941 */ /* 0x000fea0003800200 */
.L_x_41:
[----:B------:R-:W0:Y:S01]  /*28c0*/  LDCU.128 UR8, c[0x0][0x390] ;  /* 0x00007200ff0877ac */ /* 0x000e220008000c00 */
[----:B------:R-:W-:Y:S02]  /*28d0*/  SHF.L.U32 R24, R2, 0x2, RZ ;  /* 0x0000000202187819 */ /* 0x000fe400000006ff */
[----:B------:R-:W-:Y:S01]  /*28e0*/  SHF.R.U32.HI R2, RZ, 0x1e, R2 ;  /* 0x0000001eff027819 */ /* 0x000fe20000011602 */
[----:B------:R-:W1:Y:S01]  /*28f0*/  LDCU.64 UR4, c[0x0][0x3a0] ;  /* 0x00007400ff0477ac */ /* 0x000e620008000a00 */
[C---:B0-----:R-:W-:Y:S02]  /*2900*/  IADD3 R22, P1, PT, R24.reuse, UR10, RZ ;  /* 0x0000000a18167c10 */ /* 0x041fe4000ff3e0ff */
[C---:B-----5:R-:W-:Y:S02]  /*2910*/  IADD3 R4, P0, PT, R24.reuse, UR8, RZ ;  /* 0x0000000818047c10 */ /* 0x060fe4000ff1e0ff */
[----:B-1----:R-:W-:Y:S01]  /*2920*/  IADD3 R24, P2, PT, R24, UR4, RZ ;  /* 0x0000000418187c10 */ /* 0x002fe2000ff5e0ff */
[----:B------:R-:W0:Y:S01]  /*2930*/  LDCU UR4, c[0x3][0x90] ;  /* 0x00c01200ff0477ac */ /* 0x000e220008000800 */
[----:B------:R-:W-:-:S02]  /*2940*/  IADD3.X R23, PT, PT, R2, UR11, RZ, P1, !PT ;  /* 0x0000000b02177c10 */ /* 0x000fc40008ffe4ff */
[C---:B------:R-:W-:Y:S02]  /*2950*/  IADD3.X R5, PT, PT, R2.reuse, UR9, RZ, P0, !PT ;  /* 0x0000000902057c10 */ /* 0x040fe400087fe4ff */
[----:B------:R-:W-:Y:S02]  /*2960*/  IADD3.X R25, PT, PT, R2, UR5, RZ, P2, !PT ;  /* 0x0000000502197c10 */ /* 0x000fe400097fe4ff */
[----:B------:R1:W5:Y:S04]  /*2970*/  LDG.E R2, desc[UR6][R22.64] ;  /* 0x0000000616027981 */ /* 0x000368000c1e1900 */
[----:B------:R1:W5:Y:S04]  /*2980*/  LDG.E R3, desc[UR6][R24.64] ;  /* 0x0000000618037981 */ /* 0x000368000c1e1900 */
[----:B------:R1:W5:Y:S01]  /*2990*/  LDG.E R42, desc[UR6][R4.64] ;  /* 0x00000006042a7981 */ /* 0x000362000c1e1900 */
[----:B0-----:R-:W-:-:S09]  /*29a0*/  UISETP.GE.AND UP0, UPT, UR4, 0x1, UPT ;  /* 0x000000010400788c */ /* 0x001fd2000bf06270 */
[----:B-1----:R-:W-:Y:S05]  /*29b0*/  BRA.U !UP0, `(.L_x_51) ;  /* 0x0000004d08c87547 */ /* 0x002fea000b800000 */
[----:B------:R-:W-:Y:S01]  /*29c0*/  DADD R28, R8, R8 ;  /* 0x00000000081c7229 */ /* 0x000fe20000000008 */
[----:B------:R-:W-:Y:S01]  /*29d0*/  IMAD.MOV.U32 R26, RZ, RZ, 0x0 ;  /* 0x00000000ff1a7424 */ /* 0x000fe200078e00ff */
[----:B------:R-:W-:Y:S01]  /*29e0*/  BSSY.RECONVERGENT B0, `(.L_x_52) ;  /* 0x000001a000007945 */ /* 0x000fe20003800200 */
[----:B------:R-:W-:-:S03]  /*29f0*/  IMAD.MOV.U32 R27, RZ, RZ, 0x3fd80000 ;  /* 0x3fd80000ff1b7424 */ /* 0x000fc600078e00ff */
[----:B------:R-:W0:Y:S04]  /*2a00*/  MUFU.RSQ64H R23, R29 ;  /* 0x0000001d00177308 */ /* 0x000e280000001c00 */
[----:B------:R-:W-:-:S05]  /*2a10*/  VIADD R22, R29, 0xfcb00000 ;  /* 0xfcb000001d167836 */ /* 0x000fca0000000000 */
[----:B------:R-:W-:Y:S01]  /*2a20*/  ISETP.GE.U32.AND P0, PT, R22, 0x7ca00000, PT ;  /* 0x7ca000001600780c */ /* 0x000fe20003f06070 */
[----:B0-----:R-:W-:-:S08]  /*2a30*/  DMUL R24, R22, R22 ;  /* 0x0000001616187228 */ /* 0x001fd00000000000 */
[----:B------:R-:W-:-:S08]  /*2a40*/  DFMA R24, R28, -R24, 1 ;  /* 0x3ff000001c18742b */ /* 0x000fd00000000818 */
[----:B------:R-:W-:Y:S02]  /*2a50*/  DFMA R26, R24, R26, 0.5 ;  /* 0x3fe00000181a742b */ /* 0x000fe4000000001a */
[----:B------:R-:W-:-:S08]  /*2a60*/  DMUL R24, R22, R24 ;  /* 0x0000001816187228 */ /* 0x000fd00000000000 */
[----:B------:R-:W-:-:S08]  /*2a70*/  DFMA R30, R26, R24, R22 ;  /* 0x000000181a1e722b */ /* 0x000fd00000000016 */
[----:B------:R-:W-:Y:S02]  /*2a80*/  DMUL R38, R28, R30 ;  /* 0x0000001e1c267228 */ /* 0x000fe40000000000 */
[----:B------:R-:W-:Y:S01]  /*2a90*/  VIADD R27, R31, 0xfff00000 ;  /* 0xfff000001f1b7836 */ /* 0x000fe20000000000 */
[----:B------:R-:W-:-:S05]  /*2aa0*/  MOV R26, R30 ;  /* 0x0000001e001a7202 */ /* 0x000fca0000000f00 */
[----:B------:R-:W-:-:S08]  /*2ab0*/  DFMA R34, R38, -R38, R28 ;  /* 0x800000262622722b */ /* 0x000fd0000000001c */
[----:B------:R-:W-:Y:S01]  /*2ac0*/  DFMA R36, R34, R26, R38 ;  /* 0x0000001a2224722b */ /* 0x000fe20000000026 */
[----:B------:R-:W-:Y:S10]  /*2ad0*/  @!P0 BRA `(.L_x_53) ;  /* 0x0000000000288947 */ /* 0x000ff40003800000 */
[----:B------:R-:W-:Y:S01]  /*2ae0*/  IMAD.MOV.U32 R26, RZ, RZ, R28 ;  /* 0x000000ffff1a7224 */ /* 0x000fe200078e001c */
[----:B------:R-:W-:Y:S01]  /*2af0*/  MOV R24, 0x2b60 ;  /* 0x00002b6000187802 */ /* 0x000fe20000000f00 */
[----:B------:R-:W-:Y:S02]  /*2b00*/  IMAD.MOV.U32 R25, RZ, RZ, R29 ;  /* 0x000000ffff197224 */ /* 0x000fe400078e001d */
[----:B------:R-:W-:Y:S01]  /*2b10*/  IMAD.MOV.U32 R28, RZ, RZ, R38 ;  /* 0x000000ffff1c7224 */ /* 0x000fe200078e0026 */
[----:B------:R-:W-:Y:S01]  /*2b20*/  MOV R38, R22 ;  /* 0x0000001600267202 */ /* 0x000fe20000000f00 */
[----:B------:R-:W-:Y:S02]  /*2b30*/  IMAD.MOV.U32 R29, RZ, RZ, R39 ;  /* 0x000000ffff1d7224 */ /* 0x000fe400078e0027 */
[----:B------:R-:W-:-:S07]  /*2b40*/  IMAD.MOV.U32 R31, RZ, RZ, R27 ;  /* 0x000000ffff1f7224 */ /* 0x000fce00078e001b */
[----:B-----5:R-:W-:Y:S05]  /*2b50*/  CALL.REL.NOINC `($__internal_3_$__cuda_sm20_dsqrt_rn_f64_mediumpath_v1) ;  /* 0x0000005c00107944 */ /* 0x020fea0003c00000 */
[----:B------:R-:W-:Y:S02]  /*2b60*/  IMAD.MOV.U32 R36, RZ, RZ, R28 ;  /* 0x000000ffff247224 */ /* 0x000fe400078e001c */
[----:B------:R-:W-:-:S07]  /*2b70*/  IMAD.MOV.U32 R37, RZ, RZ, R29 ;  /* 0x000000ffff257224 */ /* 0x000fce00078e001d */
.L_x_53:
[----:B------:R-:W-:Y:S05]  /*2b80*/  BSYNC.RECONVERGENT B0 ;  /* 0x0000000000007941 */ /* 0x000fea0003800200 */
.L_x_52:
[----:B------:R-:W-:Y:S01]  /*2b90*/  DMUL R24, R6, 3 ;  /* 0x4008000006187828 */ /* 0x000fe20000000000 */
[----:B------:R-:W-:Y:S01]  /*2ba0*/  MOV R28, 0x0 ;  /* 0x00000000001c7802 */ /* 0x000fe20000000f00 */
[----:B------:R-:W-:Y:S01]  /*2bb0*/  IMAD.MOV.U32 R29, RZ, RZ, 0x3fd80000 ;  /* 0x3fd80000ff1d7424 */ /* 0x000fe200078e00ff */
[----:B------:R-:W-:Y:S03]  /*2bc0*/  BSSY.RECONVERGENT B0, `(.L_x_54) ;  /* 0x0000019000007945 */ /* 0x000fe60003800200 */
        /* <DEDUP_REMOVED lines=9> */
[----:B------:R-:W-:Y:S02]  /*2c60*/  VIADD R27, R29, 0xfff00000 ;  /* 0xfff000001d1b7836 */ /* 0x000fe40000000000 */
[----:B------:R-:W-:-:S04]  /*2c70*/  IMAD.MOV.U32 R26, RZ, RZ, R28 ;  /* 0x000000ffff1a7224 */ /* 0x000fc800078e001c */
[----:B------:R-:W-:-:S08]  /*2c80*/  DFMA R34, R38, -R38, R24 ;  /* 0x800000262622722b */ /* 0x000fd00000000018 */
[----:B------:R-:W-:Y:S01]  /*2c90*/  DFMA R30, R34, R26, R38 ;  /* 0x0000001a221e722b */ /* 0x000fe20000000026 */
[----:B------:R-:W-:Y:S10]  /*2ca0*/  @!P0 BRA `(.L_x_55) ;  /* 0x0000000000288947 */ /* 0x000ff40003800000 */
[----:B------:R-:W-:Y:S01]  /*2cb0*/  IMAD.MOV.U32 R30, RZ, RZ, R28 ;  /* 0x000000ffff1e7224 */ /* 0x000fe200078e001c */
[----:B------:R-:W-:Y:S01]  /*2cc0*/  MOV R26, R24 ;  /* 0x00000018001a7202 */ /* 0x000fe20000000f00 */
[----:B------:R-:W-:Y:S01]  /*2cd0*/  IMAD.MOV.U32 R28, RZ, RZ, R38 ;  /* 0x000000ffff1c7224 */ /* 0x000fe200078e0026 */
[----:B------:R-:W-:Y:S01]  /*2ce0*/  MOV R24, 0x2d30 ;  /* 0x00002d3000187802 */ /* 0x000fe20000000f00 */
[----:B------:R-:W-:Y:S02]  /*2cf0*/  IMAD.MOV.U32 R29, RZ, RZ, R39 ;  /* 0x000000ffff1d7224 */ /* 0x000fe400078e0027 */
[----:B------:R-:W-:Y:S02]  /*2d00*/  IMAD.MOV.U32 R38, RZ, RZ, R22 ;  /* 0x000000ffff267224 */ /* 0x000fe400078e0016 */
[----:B------:R-:W-:-:S07]  /*2d10*/  IMAD.MOV.U32 R31, RZ, RZ, R27 ;  /* 0x000000ffff1f7224 */ /* 0x000fce00078e001b */
[----:B-----5:R-:W-:Y:S05]  /*2d20*/  CALL.REL.NOINC `($__internal_3_$__cuda_sm20_dsqrt_rn_f64_mediumpath_v1) ;  /* 0x00000058009c7944 */ /* 0x020fea0003c00000 */
[----:B------:R-:W-:Y:S01]  /*2d30*/  MOV R30, R28 ;  /* 0x0000001c001e7202 */ /* 0x000fe20000000f00 */
[----:B------:R-:W-:-:S07]  /*2d40*/  IMAD.MOV.U32 R31, RZ, RZ, R29 ;  /* 0x000000ffff1f7224 */ /* 0x000fce00078e001d */
.L_x_55:
[----:B------:R-:W-:Y:S05]  /*2d50*/  BSYNC.RECONVERGENT B0 ;  /* 0x0000000000007941 */ /* 0x000fea0003800200 */
.L_x_54:
[----:B------:R-:W-:Y:S01]  /*2d60*/  DMUL R34, R48, R32 ;  /* 0x0000002030227228 */ /* 0x000fe20000000000 */
[----:B------:R-:W-:Y:S01]  /*2d70*/  IMAD.MOV.U32 R26, RZ, RZ, 0x0 ;  /* 0x00000000ff1a7424 */ /* 0x000fe200078e00ff */
[----:B------:R-:W0:Y:S01]  /*2d80*/  LDCU UR4, c[0x3][0x88] ;  /* 0x00c01100ff0477ac */ /* 0x000e220008000800 */
[----:B------:R-:W-:Y:S01]  /*2d90*/  IMAD.MOV.U32 R27, RZ, RZ, 0x3fd80000 ;  /* 0x3fd80000ff1b7424 */ /* 0x000fe200078e00ff */
[----:B------:R-:W-:Y:S02]  /*2da0*/  BSSY.RECONVERGENT B0, `(.L_x_56) ;  /* 0x000001d000007945 */ /* 0x000fe40003800200 */
[----:B------:R-:W1:Y:S04]  /*2db0*/  MUFU.RSQ64H R25, R35 ;  /* 0x0000002300197308 */ /* 0x000e680000001c00 */
[----:B------:R-:W-:-:S05]  /*2dc0*/  VIADD R24, R35, 0xfcb00000 ;  /* 0xfcb0000023187836 */ /* 0x000fca0000000000 */
[----:B------:R-:W-:Y:S02]  /*2dd0*/  ISETP.GE.U32.AND P0, PT, R24, 0x7ca00000, PT ;  /* 0x7ca000001800780c */ /* 0x000fe40003f06070 */
[----:B0-----:R-:W-:Y:S01]  /*2de0*/  ISETP.NE.AND P1, PT, RZ, UR4, PT ;  /* 0x00000004ff007c0c */ /* 0x001fe2000bf25270 */
[----:B-1----:R-:W-:-:S08]  /*2df0*/  DMUL R22, R24, R24 ;  /* 0x0000001818167228 */ /* 0x002fd00000000000 */
[----:B------:R-:W-:-:S08]  /*2e00*/  DFMA R22, R34, -R22, 1 ;  /* 0x3ff000002216742b */ /* 0x000fd00000000816 */
[----:B------:R-:W-:Y:S02]  /*2e10*/  DFMA R26, R22, R26, 0.5 ;  /* 0x3fe00000161a742b */ /* 0x000fe4000000001a */
[----:B------:R-:W-:-:S08]  /*2e20*/  DMUL R22, R24, R22 ;  /* 0x0000001618167228 */ /* 0x000fd00000000000 */
[----:B------:R-:W-:Y:S02]  /*2e30*/  DFMA R44, R26, R22, R24 ;  /* 0x000000161a2c722b */ /* 0x000fe40000000018 */
[CC--:B------:R-:W-:Y:S02]  /*2e40*/  DMUL R22, R30.reuse, -R36.reuse ;  /* 0x800000241e167228 */ /* 0x0c0fe40000000000 */
[----:B------:R-:W-:-:S04]  /*2e50*/  DMUL R36, R30, R36 ;  /* 0x000000241e247228 */ /* 0x000fc80000000000 */
[----:B------:R-:W-:Y:S02]  /*2e60*/  DMUL R28, R34, R44 ;  /* 0x0000002c221c7228 */ /* 0x000fe40000000000 */
[----:B------:R-:W-:Y:S01]  /*2e70*/  IADD3 R27, PT, PT, R45, -0x100000, RZ ;  /* 0xfff000002d1b7810 */ /* 0x000fe20007ffe0ff */
[----:B------:R-:W-:-:S05]  /*2e80*/  IMAD.MOV.U32 R26, RZ, RZ, R44 ;  /* 0x000000ffff1a7224 */ /* 0x000fca00078e002c */
[----:B------:R-:W-:-:S08]  /*2e90*/  DFMA R38, R28, -R28, R34 ;  /* 0x8000001c1c26722b */ /* 0x000fd00000000022 */
[----:B------:R-:W-:Y:S01]  /*2ea0*/  DFMA R40, R38, R26, R28 ;  /* 0x0000001a2628722b */ /* 0x000fe2000000001c */
[----:B------:R-:W-:Y:S10]  /*2eb0*/  @!P0 BRA `(.L_x_57) ;  /* 0x00000000002c8947 */ /* 0x000ff40003800000 */
[----:B------:R-:W-:Y:S01]  /*2ec0*/  IMAD.MOV.U32 R26, RZ, RZ, R34 ;  /* 0x000000ffff1a7224 */ /* 0x000fe200078e0022 */
[----:B------:R-:W-:Y:S01]  /*2ed0*/  MOV R34, R38 ;  /* 0x0000002600227202 */ /* 0x000fe20000000f00 */
[----:B------:R-:W-:Y:S02]  /*2ee0*/  IMAD.MOV.U32 R25, RZ, RZ, R35 ;  /* 0x000000ffff197224 */ /* 0x000fe400078e0023 */
[----:B------:R-:W-:Y:S01]  /*2ef0*/  IMAD.MOV.U32 R38, RZ, RZ, R24 ;  /* 0x000000ffff267224 */ /* 0x000fe200078e0018 */
[----:B------:R-:W-:Y:S01]  /*2f00*/  MOV R24, 0x2f50 ;  /* 0x00002f5000187802 */ /* 0x000fe20000000f00 */
[----:B------:R-:W-:Y:S02]  /*2f10*/  IMAD.MOV.U32 R30, RZ, RZ, R44 ;  /* 0x000000ffff1e7224 */ /* 0x000fe400078e002c */
[----:B------:R-:W-:Y:S02]  /*2f20*/  IMAD.MOV.U32 R35, RZ, RZ, R39 ;  /* 0x000000ffff237224 */ /* 0x000fe400078e0027 */
[----:B------:R-:W-:-:S07]  /*2f30*/  IMAD.MOV.U32 R31, RZ, RZ, R27 ;  /* 0x000000ffff1f7224 */ /* 0x000fce00078e001b */
[----:B-----5:R-:W-:Y:S05]  /*2f40*/  CALL.REL.NOINC `($__internal_3_$__cuda_sm20_dsqrt_rn_f64_mediumpath_v1) ;  /* 0x0000005800147944 */ /* 0x020fea0003c00000 */
[----:B------:R-:W-:Y:S01]  /*2f50*/  IMAD.MOV.U32 R40, RZ, RZ, R28 ;  /* 0x000000ffff287224 */ /* 0x000fe200078e001c */
[----:B------:R-:W-:-:S07]  /*2f60*/  MOV R41, R29 ;  /* 0x0000001d00297202 */ /* 0x000fce0000000f00 */
.L_x_57:
[----:B------:R-:W-:Y:S05]  /*2f70*/  BSYNC.RECONVERGENT B0 ;  /* 0x0000000000007941 */ /* 0x000fea0003800200 */
.L_x_56:
[----:B------:R-:W0:Y:S01]  /*2f80*/  MUFU.RCP64H R25, R33 ;  /* 0x0000002100197308 */ /* 0x000e220000001800 */
[----:B------:R-:W-:Y:S01]  /*2f90*/  IMAD.MOV.U32 R24, RZ, RZ, 0x1 ;  /* 0x00000001ff187424 */ /* 0x000fe200078e00ff */
[----:B------:R-:W-:Y:S01]  /*2fa0*/  FSETP.GEU.AND P2, PT, |R49|, 6.5827683646048100446e-37, PT ;  /* 0x036000003100780b */ /* 0x000fe20003f4e200 */
[----:B------:R-:W-:Y:S01]  /*2fb0*/  BSSY.RECONVERGENT B1, `(.L_x_58) ;  /* 0x0000015000017945 */ /* 0x000fe20003800200 */
[----:B------:R-:W-:-:S03]  /*2fc0*/  DMUL R44, R40, -R6 ;  /* 0x80000006282c7228 */ /* 0x000fc60000000000 */
[----:B0-----:R-:W-:-:S08]  /*2fd0*/  DFMA R26, R24, -R32, 1 ;  /* 0x3ff00000181a742b */ /* 0x001fd00000000820 */
[----:B------:R-:W-:-:S08]  /*2fe0*/  DFMA R26, R26, R26, R26 ;  /* 0x0000001a1a1a722b */ /* 0x000fd0000000001a */
[----:B------:R-:W-:-:S08]  /*2ff0*/  DFMA R26, R24, R26, R24 ;  /* 0x0000001a181a722b */ /* 0x000fd00000000018 */
[----:B------:R-:W-:-:S08]  /*3000*/  DFMA R24, R26, -R32, 1 ;  /* 0x3ff000001a18742b */ /* 0x000fd00000000820 */
[----:B------:R-:W-:-:S08]  /*3010*/  DFMA R24, R26, R24, R26 ;  /* 0x000000181a18722b */ /* 0x000fd0000000001a */
[----:B------:R-:W-:-:S08]  /*3020*/  DMUL R26, R24, R48 ;  /* 0x00000030181a7228 */ /* 0x000fd00000000000 */
[----:B------:R-:W-:-:S08]  /*3030*/  DFMA R28, R26, -R32, R48 ;  /* 0x800000201a1c722b */ /* 0x000fd00000000030 */
[----:B------:R-:W-:-:S10]  /*3040*/  DFMA R26, R24, R28, R26 ;  /* 0x0000001c181a722b */ /* 0x000fd4000000001a */
[----:B------:R-:W-:-:S05]  /*3050*/  FFMA R24, RZ, R33, R27 ;  /* 0x00000021ff187223 */ /* 0x000fca000000001b */
[----:B------:R-:W-:-:S13]  /*3060*/  FSETP.GT.AND P0, PT, |R24|, 1.469367938527859385e-39, PT ;  /* 0x001000001800780b */ /* 0x000fda0003f04200 */
[----:B------:R-:W-:Y:S05]  /*3070*/  @P0 BRA P2, `(.L_x_59) ;  /* 0x0000000000200947 */ /* 0x000fea0001000000 */
[----:B------:R-:W-:Y:S01]  /*3080*/  IMAD.MOV.U32 R30, RZ, RZ, R32 ;  /* 0x000000ffff1e7224 */ /* 0x000fe200078e0020 */
[----:B------:R-:W-:Y:S01]  /*3090*/  MOV R25, R49 ;  /* 0x0000003100197202 */ /* 0x000fe20000000f00 */
[----:B------:R-:W-:Y:S01]  /*30a0*/  IMAD.MOV.U32 R31, RZ, RZ, R33 ;  /* 0x000000ffff1f7224 */ /* 0x000fe200078e0021 */
[----:B------:R-:W-:Y:S01]  /*30b0*/  MOV R24, 0x30e0 ;  /* 0x000030e000187802 */ /* 0x000fe20000000f00 */
[----:B------:R-:W-:-:S07]  /*30c0*/  IMAD.MOV.U32 R26, RZ, RZ, R48 ;  /* 0x000000ffff1a7224 */ /* 0x000fce00078e0030 */
[----:B-----5:R-:W-:Y:S05]  /*30d0*/  CALL.REL.NOINC `($__internal_1_$__cuda_sm20_div_rn_f64_full) ;  /* 0x0000004800f47944 */ /* 0x020fea0003c00000 */
[----:B------:R-:W-:Y:S02]  /*30e0*/  IMAD.MOV.U32 R27, RZ, RZ, R26 ;  /* 0x000000ffff1b7224 */ /* 0x000fe400078e001a */
[----:B------:R-:W-:-:S07]  /*30f0*/  IMAD.MOV.U32 R26, RZ, RZ, R25 ;  /* 0x000000ffff1a7224 */ /* 0x000fce00078e0019 */
.L_x_59:
[----:B------:R-:W-:Y:S05]  /*3100*/  BSYNC.RECONVERGENT B1 ;  /* 0x0000000000017941 */ /* 0x000fea0003800200 */
.L_x_58:
[----:B------:R-:W0:Y:S01]  /*3110*/  MUFU.RSQ64H R25, R27 ;  /* 0x0000001b00197308 */ /* 0x000e220000001c00 */
[----:B------:R-:W-:Y:S01]  /*3120*/  VIADD R24, R27, 0xfcb00000 ;  /* 0xfcb000001b187836 */ /* 0x000fe20000000000 */
[----:B------:R-:W-:Y:S01]  /*3130*/  MOV R31, 0x3fd80000 ;  /* 0x3fd80000001f7802 */ /* 0x000fe20000000f00 */
[----:B------:R-:W-:Y:S01]  /*3140*/  IMAD.MOV.U32 R30, RZ, RZ, 0x0 ;  /* 0x00000000ff1e7424 */ /* 0x000fe200078e00ff */
[----:B------:R-:W-:Y:S02]  /*3150*/  BSSY.RECONVERGENT B0, `(.L_x_60) ;  /* 0x0000014000007945 */ /* 0x000fe40003800200 */
[----:B------:R-:W-:Y:S01]  /*3160*/  ISETP.GE.U32.AND P0, PT, R24, 0x7ca00000, PT ;  /* 0x7ca000001800780c */ /* 0x000fe20003f06070 */
[----:B0-----:R-:W-:-:S08]  /*3170*/  DMUL R28, R24, R24 ;  /* 0x00000018181c7228 */ /* 0x001fd00000000000 */
[----:B------:R-:W-:-:S08]  /*3180*/  DFMA R28, -R28, R26, 1 ;  /* 0x3ff000001c1c742b */ /* 0x000fd0000000011a */
        /* <DEDUP_REMOVED lines=9> */
[----:B------:R-:W-:Y:S01]  /*3220*/  MOV R38, R24 ;  /* 0x0000001800267202 */ /* 0x000fe20000000f00 */
[----:B------:R-:W-:Y:S01]  /*3230*/  IMAD.MOV.U32 R30, RZ, RZ, R32 ;  /* 0x000000ffff1e7224 */ /* 0x000fe200078e0020 */
[----:B------:R-:W-:Y:S01]  /*3240*/  MOV R24, 0x3270 ;  /* 0x0000327000187802 */ /* 0x000fe20000000f00 */
[----:B------:R-:W-:-:S07]  /*3250*/  IMAD.MOV.U32 R25, RZ, RZ, R27 ;  /* 0x000000ffff197224 */ /* 0x000fce00078e001b */
[----:B-----5:R-:W-:Y:S05]  /*3260*/  CALL.REL.NOINC `($__internal_3_$__cuda_sm20_dsqrt_rn_f64_mediumpath_v1) ;  /* 0x00000054004c7944 */ /* 0x020fea0003c00000 */
[----:B------:R-:W-:Y:S02]  /*3270*/  IMAD.MOV.U32 R38, RZ, RZ, R28 ;  /* 0x000000ffff267224 */ /* 0x000fe400078e001c */
[----:B------:R-:W-:-:S07]  /*3280*/  IMAD.MOV.U32 R39, RZ, RZ, R29 ;  /* 0x000000ffff277224 */ /* 0x000fce00078e001d */
.L_x_61:
[----:B------:R-:W-:Y:S05]  /*3290*/  BSYNC.RECONVERGENT B0 ;  /* 0x0000000000007941 */ /* 0x000fea0003800200 */
.L_x_60:
[----:B------:R-:W0:Y:S01]  /*32a0*/  LDCU UR4, c[0x3][0x90] ;  /* 0x00c01200ff0477ac */ /* 0x000e220008000800 */
[----:B------:R-:W-:Y:S01]  /*32b0*/  DMUL R40, R40, R6 ;  /* 0x0000000628287228 */ /* 0x000fe20000000000 */
[----:B------:R-:W-:Y:S02]  /*32c0*/  FSEL R43, R44, RZ, P1 ;  /* 0x000000ff2c2b7208 */ /* 0x000fe40000800000 */
[----:B------:R-:W-:Y:S01]  /*32d0*/  FSEL R44, R45, RZ, P1 ;  /* 0x000000ff2d2c7208 */ /* 0x000fe20000800000 */
[----:B------:R-:W1:Y:S01]  /*32e0*/  LDCU UR5, c[0x3][0x88] ;  /* 0x00c01100ff0577ac */ /* 0x000e620008000800 */
[----:B------:R-:W2:Y:S01]  /*32f0*/  LDCU.64 UR8, c[0x4][0x48] ;  /* 0x01000900ff0877ac */ /* 0x000ea20008000a00 */
[----:B0-----:R-:W-:-:S12]  /*3300*/  UIADD3 UR4, UPT, UPT, -UR4, URZ, URZ ;  /* 0x000000ff04047290 */ /* 0x001fd8000fffe1ff */
.L_x_113:
[----:B------:R-:W-:Y:S01]  /*3310*/  UMOV UR10, 0x60000000 ;  /* 0x60000000000a7882 */ /* 0x000fe20000000000 */
[----:B------:R-:W-:Y:S01]  /*3320*/  UMOV UR11, 0x400921fb ;  /* 0x400921fb000b7882 */ /* 0x000fe20000000000 */
[----:B------:R-:W-:Y:S01]  /*3330*/  UIADD3 UR4, UPT, UPT, UR4, 0x1, URZ ;  /* 0x0000000104047890 */ /* 0x000fe2000fffe0ff */
[----:B------:R-:W-:Y:S01]  /*3340*/  DMUL R28, R50, UR10 ;  /* 0x0000000a321c7c28 */ /* 0x000fe20008000000 */
[----:B------:R-:W-:Y:S02]  /*3350*/  BSSY.RECONVERGENT B0, `(.L_x_62) ;  /* 0x000001b000007945 */ /* 0x000fe40003800200 */
[----:B------:R-:W-:-:S05]  /*3360*/  UISETP.NE.AND UP0, UPT, UR4, URZ, UPT ;  /* 0x000000ff0400728c */ /* 0x000fca000bf05270 */
[----:B------:R-:W-:-:S14]  /*3370*/  DSETP.NEU.AND P0, PT, |R28|, +INF , PT ;  /* 0x7ff000001c00742a */ /* 0x000fdc0003f0d200 */
[----:B------:R-:W-:Y:S01]  /*3380*/  @!P0 DMUL R64, RZ, R28 ;  /* 0x0000001cff408228 */ /* 0x000fe20000000000 */
[----:B------:R-:W-:Y:S01]  /*3390*/  @!P0 IMAD.MOV.U32 R45, RZ, RZ, RZ ;  /* 0x000000ffff2d8224 */ /* 0x000fe200078e00ff */
[----:B-123--:R-:W-:Y:S09]  /*33a0*/  @!P0 BRA `(.L_x_63) ;  /* 0x0000000000548947 */ /* 0x00eff20003800000 */
[----:B------:R-:W-:Y:S01]  /*33b0*/  UMOV UR10, 0x6dc9c883 ;  /* 0x6dc9c883000a7882 */ /* 0x000fe20000000000 */
[----:B------:R-:W-:Y:S01]  /*33c0*/  UMOV UR11, 0x3fe45f30 ;  /* 0x3fe45f30000b7882 */ /* 0x000fe20000000000 */
[C---:B------:R-:W-:Y:S02]  /*33d0*/  DSETP.GE.AND P0, PT, |R28|.reuse, 2.14748364800000000000e+09, PT ;  /* 0x41e000001c00742a */ /* 0x040fe40003f06200 */
[----:B------:R-:W-:Y:S01]  /*33e0*/  DMUL R24, R28, UR10 ;  /* 0x0000000a1c187c28 */ /* 0x000fe20008000000 */
[----:B------:R-:W-:Y:S01]  /*33f0*/  UMOV UR10, 0x54442d18 ;  /* 0x54442d18000a7882 */ /* 0x000fe20000000000 */
[----:B------:R-:W-:-:S04]  /*3400*/  UMOV UR11, 0x3ff921fb ;  /* 0x3ff921fb000b7882 */ /* 0x000fc80000000000 */
[----:B------:R-:W0:Y:S08]  /*3410*/  F2I.F64 R45, R24 ;  /* 0x00000018002d7311 */ /* 0x000e300000301100 */
[----:B0-----:R-:W0:Y:S02]  /*3420*/  I2F.F64 R64, R45 ;  /* 0x0000002d00407312 */ /* 0x001e240000201c00 */
[----:B0-----:R-:W-:Y:S01]  /*3430*/  DFMA R26, R64, -UR10, R28 ;  /* 0x8000000a401a7c2b */ /* 0x001fe2000800001c */
[----:B------:R-:W-:Y:S01]  /*3440*/  UMOV UR10, 0x33145c00 ;  /* 0x33145c00000a7882 */ /* 0x000fe20000000000 */
[----:B------:R-:W-:-:S06]  /*3450*/  UMOV UR11, 0x3c91a626 ;  /* 0x3c91a626000b7882 */ /* 0x000fcc0000000000 */
[----:B------:R-:W-:Y:S01]  /*3460*/  DFMA R26, R64, -UR10, R26 ;  /* 0x8000000a401a7c2b */ /* 0x000fe2000800001a */
[----:B------:R-:W-:Y:S01]  /*3470*/  UMOV UR10, 0x252049c0 ;  /* 0x252049c0000a7882 */ /* 0x000fe20000000000 */
[----:B------:R-:W-:-:S06]  /*3480*/  UMOV UR11, 0x397b839a ;  /* 0x397b839a000b7882 */ /* 0x000fcc0000000000 */
[----:B------:R-:W-:Y:S01]  /*3490*/  DFMA R64, R64, -UR10, R26 ;  /* 0x8000000a40407c2b */ /* 0x000fe2000800001a */
[----:B------:R-:W-:Y:S10]  /*34a0*/  @!P0 BRA `(.L_x_63) ;  /* 0x0000000000148947 */ /* 0x000ff40003800000 */
[----:B------:R-:W-:Y:S01]  /*34b0*/  IMAD.MOV.U32 R24, RZ, RZ, R28 ;  /* 0x000000ffff187224 */ /* 0x000fe200078e001c */
[----:B------:R-:W-:Y:S02]  /*34c0*/  MOV R28, R29 ;  /* 0x0000001d001c7202 */ /* 0x000fe40000000f00 */
[----:B------:R-:W-:-:S07]  /*34d0*/  MOV R29, 0x34f0 ;  /* 0x000034f0001d7802 */ /* 0x000fce0000000f00 */
[----:B-12--5:R-:W-:Y:S05]  /*34e0*/  CALL.REL.NOINC `($_Z11run_momentsPdS_PiS0_S0_P17curandStateXORWOW$__internal_trig_reduction_slowpathd) ;  /* 0x0000005800847944 */ /* 0x026fea0003c00000 */
[----:B------:R-:W-:-:S07]  /*34f0*/  IMAD.MOV.U32 R45, RZ, RZ, R26 ;  /* 0x000000ffff2d7224 */ /* 0x000fce00078e001a */
.L_x_63:
[----:B-12---:R-:W-:Y:S05]  /*3500*/  BSYNC.RECONVERGENT B0 ;  /* 0x0000000000007941 */ /* 0x006fea0003800200 */
.L_x_62:
[----:B------:R-:W-:-:S05]  /*3510*/  IMAD.SHL.U32 R24, R45, 0x40, RZ ;  /* 0x000000402d187824 */ /* 0x000fca00078e00ff */
[----:B------:R-:W-:-:S04]  /*3520*/  LOP3.LUT R24, R24, 0x40, RZ, 0xc0, !PT ;  /* 0x0000004018187812 */ /* 0x000fc800078ec0ff */
[----:B------:R-:W-:-:S05]  /*3530*/  IADD3 R62, P0, PT, R24, UR8, RZ ;  /* 0x00000008183e7c10 */ /* 0x000fca000ff1e0ff */
[----:B------:R-:W-:-:S05]  /*3540*/  IMAD.X R63, RZ, RZ, UR9, P0 ;  /* 0x00000009ff3f7e24 */ /* 0x000fca00080e06ff */
[----:B------:R-:W2:Y:S04]  /*3550*/  LDG.E.128.CONSTANT R24, desc[UR6][R62.64] ;  /* 0x000000063e187981 */ /* 0x000ea8000c1e9d00 */
[----:B------:R-:W3:Y:S04]  /*3560*/  LDG.E.128.CONSTANT R28, desc[UR6][R62.64+0x10] ;  /* 0x000010063e1c7981 */ /* 0x000ee8000c1e9d00 */
[----:B------:R0:W4:Y:S01]  /*3570*/  LDG.E.128.CONSTANT R32, desc[UR6][R62.64+0x20] ;  /* 0x000020063e207981 */ /* 0x000122000c1e9d00 */
[----:B------:R-:W-:Y:S01]  /*3580*/  LOP3.LUT R58, R45, 0x1, RZ, 0xc0, !PT ;  /* 0x000000012d3a7812 */ /* 0x000fe200078ec0ff */
[----:B------:R-:W-:Y:S01]  /*3590*/  DMUL R60, R64, R64 ;  /* 0x00000040403c7228 */ /* 0x000fe20000000000 */
[----:B------:R-:W-:Y:S01]  /*35a0*/  MOV R59, 0x3da8ff83 ;  /* 0x3da8ff83003b7802 */ /* 0x000fe20000000f00 */
[----:B------:R-:W-:Y:S01]  /*35b0*/  DSETP.NEU.AND P2, PT, R8, RZ, PT ;  /* 0x000000ff0800722a */ /* 0x000fe20003f4d000 */
[----:B------:R-:W-:Y:S01]  /*35c0*/  ISETP.NE.U32.AND P0, PT, R58, 0x1, PT ;  /* 0x000000013a00780c */ /* 0x000fe20003f05070 */
[----:B------:R-:W-:Y:S01]  /*35d0*/  IMAD.MOV.U32 R58, RZ, RZ, 0x20fd8164 ;  /* 0x20fd8164ff3a7424 */ /* 0x000fe200078e00ff */
[----:B------:R-:W-:Y:S02]  /*35e0*/  BSSY.RECONVERGENT B0, `(.L_x_64) ;  /* 0x0000041000007945 */ /* 0x000fe40003800200 */
[----:B------:R-:W-:Y:S01]  /*35f0*/  FSEL R59, -R59, 0.11223486810922622681, !P0 ;  /* 0x3de5db653b3b7808 */ /* 0x000fe20004000100 */
[----:B0-----:R-:W-:Y:S01]  /*3600*/  IMAD.MOV.U32 R62, RZ, RZ, R57 ;  /* 0x000000ffff3e7224 */ /* 0x001fe200078e0039 */
[----:B------:R-:W-:-:S06]  /*3610*/  FSEL R58, R58, -8.06006814911005101289e+34, !P0 ;  /* 0xf9785eba3a3a7808 */ /* 0x000fcc0004000000 */
[----:B--2---:R-:W-:Y:S01]  /*3620*/  DFMA R24, R60, R58, R24 ;  /* 0x0000003a3c18722b */ /* 0x004fe20000000018 */
[----:B------:R-:W-:-:S07]  /*3630*/  IMAD.MOV.U32 R58, RZ, RZ, 0x3ff00000 ;  /* 0x3ff00000ff3a7424 */ /* 0x000fce00078e00ff */
[----:B------:R-:W-:-:S08]  /*3640*/  DFMA R24, R60, R24, R26 ;  /* 0x000000183c18722b */ /* 0x000fd0000000001a */
[----:B---3--:R-:W-:-:S08]  /*3650*/  DFMA R24, R60, R24, R28 ;  /* 0x000000183c18722b */ /* 0x008fd0000000001c */
[----:B------:R-:W-:-:S08]  /*3660*/  DFMA R24, R60, R24, R30 ;  /* 0x000000183c18722b */ /* 0x000fd0000000001e */
[----:B----4-:R-:W-:-:S08]  /*3670*/  DFMA R24, R60, R24, R32 ;  /* 0x000000183c18722b */ /* 0x010fd00000000020 */
[----:B------:R-:W-:-:S08]  /*3680*/  DFMA R24, R60, R24, R34 ;  /* 0x000000183c18722b */ /* 0x000fd00000000022 */
[----:B------:R-:W-:Y:S02]  /*3690*/  DFMA R64, R24, R64, R64 ;  /* 0x000000401840722b */ /* 0x000fe40000000040 */
[----:B------:R-:W-:Y:S01]  /*36a0*/  DFMA R24, R60, R24, 1 ;  /* 0x3ff000003c18742b */ /* 0x000fe20000000018 */
[----:B------:R-:W-:Y:S01]  /*36b0*/  IMAD.MOV.U32 R61, RZ, RZ, R56 ;  /* 0x000000ffff3d7224 */ /* 0x000fe200078e0038 */
[----:B------:R-:W-:-:S08]  /*36c0*/  MOV R60, R19 ;  /* 0x00000013003c7202 */ /* 0x000fd00000000f00 */
[----:B------:R-:W-:Y:S02]  /*36d0*/  FSEL R26, R24, R64, !P0 ;  /* 0x00000040181a7208 */ /* 0x000fe40004000000 */
[----:B------:R-:W-:Y:S02]  /*36e0*/  FSEL R27, R25, R65, !P0 ;  /* 0x00000041191b7208 */ /* 0x000fe40004000000 */
[----:B------:R-:W-:-:S04]  /*36f0*/  LOP3.LUT P0, RZ, R45, 0x2, RZ, 0xc0, !PT ;  /* 0x000000022dff7812 */ /* 0x000fc8000780c0ff */
[----:B------:R-:W-:-:S10]  /*3700*/  DADD R24, RZ, -R26 ;  /* 0x00000000ff187229 */ /* 0x000fd4000000081a */
[----:B------:R-:W-:Y:S02]  /*3710*/  FSEL R24, R26, R24, !P0 ;  /* 0x000000181a187208 */ /* 0x000fe40004000000 */
[----:B------:R-:W-:Y:S02]  /*3720*/  FSEL R25, R27, R25, !P0 ;  /* 0x000000191b197208 */ /* 0x000fe40004000000 */
[----:B------:R-:W-:-:S04]  /*3730*/  CS2R R26, SRZ ;  /* 0x00000000001a7805 */ /* 0x000fc8000001ff00 */
[----:B------:R-:W-:-:S06]  /*3740*/  DSETP.GT.AND P0, PT, R24, RZ, PT ;  /* 0x000000ff1800722a */ /* 0x000fcc0003f04000 */
[----:B------:R-:W-:Y:S01]  /*3750*/  FSEL R59, -R58, 1.875, P0 ;  /* 0x3ff000003a3b7808 */ /* 0x000fe20000000100 */
[----:B------:R-:W-:-:S06]  /*3760*/  IMAD.MOV.U32 R58, RZ, RZ, RZ ;  /* 0x000000ffff3a7224 */ /* 0x000fcc00078e00ff */
[----:B------:R-:W-:Y:S01]  /*3770*/  DFMA R24, R58, R6, R50 ;  /* 0x000000063a18722b */ /* 0x000fe20000000032 */
[----:B------:R-:W-:Y:S10]  /*3780*/  @!P2 BRA `(.L_x_65) ;  /* 0x000000000098a947 */ /* 0x000ff40003800000 */
[----:B------:R-:W-:Y:S01]  /*3790*/  SHF.R.U32.HI R26, RZ, 0x2, R21 ;  /* 0x00000002ff1a7819 */ /* 0x000fe20000011615 */
[----:B------:R-:W-:Y:S01]  /*37a0*/  IMAD.SHL.U32 R28, R57, 0x10, RZ ;  /* 0x00000010391c7824 */ /* 0x000fe200078e00ff */
[----:B------:R-:W-:Y:S01]  /*37b0*/  SHF.R.U32.HI R27, RZ, 0x2, R18 ;  /* 0x00000002ff1b7819 */ /* 0x000fe20000011612 */
[----:B------:R-:W-:Y:S01]  /*37c0*/  IMAD.MOV.U32 R30, RZ, RZ, 0x0 ;  /* 0x00000000ff1e7424 */ /* 0x000fe200078e00ff */
[----:B------:R-:W-:Y:S01]  /*37d0*/  LOP3.LUT R26, R26, R21, RZ, 0x3c, !PT ;  /* 0x000000151a1a7212 */ /* 0x000fe200078e3cff */
[----:B------:R-:W-:Y:S01]  /*37e0*/  IMAD.MOV.U32 R31, RZ, RZ, 0x3ca00000 ;  /* 0x3ca00000ff1f7424 */ /* 0x000fe200078e00ff */
[----:B------:R-:W-:Y:S01]  /*37f0*/  LOP3.LUT R27, R27, R18, RZ, 0x3c, !PT ;  /* 0x000000121b1b7212 */ /* 0x000fe200078e3cff */
[----:B------:R-:W-:Y:S01]  /*3800*/  UMOV UR10, 0x55555555 ;  /* 0x55555555000a7882 */ /* 0x000fe20000000000 */
[----:B------:R-:W-:Y:S01]  /*3810*/  UMOV UR11, 0x3fc55555 ;  /* 0x3fc55555000b7882 */ /* 0x000fe20000000000 */
[----:B------:R-:W-:Y:S02]  /*3820*/  IMAD.SHL.U32 R21, R26, 0x2, RZ ;  /* 0x000000021a157824 */ /* 0x000fe400078e00ff */
[----:B------:R-:W-:-:S03]  /*3830*/  IMAD.MOV.U32 R60, RZ, RZ, R57 ;  /* 0x000000ffff3c7224 */ /* 0x000fc600078e0039 */
[----:B------:R-:W-:-:S04]  /*3840*/  LOP3.LUT R21, R57, R28, R21, 0x96, !PT ;  /* 0x0000001c39157212 */ /* 0x000fc800078e9615 */
[----:B------:R-:W-:Y:S01]  /*3850*/  LOP3.LUT R61, R21, R26, RZ, 0x3c, !PT ;  /* 0x0000001a153d7212 */ /* 0x000fe200078e3cff */
[----:B------:R-:W-:-:S03]  /*3860*/  IMAD.SHL.U32 R21, R27, 0x2, RZ ;  /* 0x000000021b157824 */ /* 0x000fc600078e00ff */
[C---:B------:R-:W-:Y:S01]  /*3870*/  IADD3 R29, PT, PT, R20.reuse, 0x587c5, R61 ;  /* 0x000587c5141d7810 */ /* 0x040fe20007ffe03d */
[----:B------:R-:W-:Y:S01]  /*3880*/  IMAD.SHL.U32 R18, R61, 0x10, RZ ;  /* 0x000000103d127824 */ /* 0x000fe200078e00ff */
[----:B------:R-:W-:-:S04]  /*3890*/  IADD3 R20, PT, PT, R20, 0xb0f8a, RZ ;  /* 0x000b0f8a14147810 */ /* 0x000fc80007ffe0ff */
[----:B------:R-:W-:Y:S01]  /*38a0*/  LOP3.LUT R18, R27, R21, R18, 0x96, !PT ;  /* 0x000000151b127212 */ /* 0x000fe200078e9612 */
[----:B------:R-:W-:-:S03]  /*38b0*/  IMAD.MOV.U32 R21, RZ, RZ, R19 ;  /* 0x000000ffff157224 */ /* 0x000fc600078e0013 */
[----:B------:R-:W-:Y:S02]  /*38c0*/  LOP3.LUT R62, R18, R61, RZ, 0x3c, !PT ;  /* 0x0000003d123e7212 */ /* 0x000fe400078e3cff */
[----:B------:R-:W-:-:S03]  /*38d0*/  MOV R18, R56 ;  /* 0x0000003800127202 */ /* 0x000fc60000000f00 */
[----:B------:R-:W-:-:S04]  /*38e0*/  IMAD.IADD R26, R62, 0x1, R20 ;  /* 0x000000013e1a7824 */ /* 0x000fc800078e0214 */
[----:B------:R-:W-:-:S03]  /*38f0*/  IMAD.WIDE.U32 R26, R26, 0x200000, RZ ;  /* 0x002000001a1a7825 */ /* 0x000fc600078e00ff */
[----:B------:R-:W-:Y:S01]  /*3900*/  LOP3.LUT R28, R26, R29, RZ, 0x3c, !PT ;  /* 0x0000001d1a1c7212 */ /* 0x000fe200078e3cff */
[----:B------:R-:W-:-:S04]  /*3910*/  IMAD.MOV.U32 R29, RZ, RZ, R27 ;  /* 0x000000ffff1d7224 */ /* 0x000fc800078e001b */
[----:B------:R-:W0:Y:S02]  /*3920*/  I2F.F64.U64 R26, R28 ;  /* 0x0000001c001a7312 */ /* 0x000e240000301800 */
[----:B0-----:R-:W-:-:S08]  /*3930*/  DFMA R30, R26, R30, 5.5511151231257827021e-17 ;  /* 0x3c9000001a1e742b */ /* 0x001fd0000000001e */
[----:B------:R-:W-:-:S14]  /*3940*/  DSETP.GTU.AND P1, PT, R30, UR10, PT ;  /* 0x0000000a1e007e2a */ /* 0x000fdc000bf2c000 */
[----:B------:R-:W-:Y:S01]  /*3950*/  @P1 MOV R26, 0x55555555 ;  /* 0x55555555001a1802 */ /* 0x000fe20000000f00 */
[----:B------:R-:W-:Y:S01]  /*3960*/  @P1 IMAD.MOV.U32 R27, RZ, RZ, 0x3fd55555 ;  /* 0x3fd55555ff1b1424 */ /* 0x000fe200078e00ff */
[----:B------:R-:W-:-:S05]  /*3970*/  @P1 DSETP.GT.AND P0, PT, R30, UR10, PT ;  /* 0x0000000a1e001e2a */ /* 0x000fca000bf04000 */
[----:B------:R-:W-:Y:S01]  /*3980*/  @P1 DSETP.GTU.AND P3, PT, R30, R26, PT ;  /* 0x0000001a1e00122a */ /* 0x000fe20003f6c000 */
[----:B------:R-:W-:Y:S02]  /*3990*/  IMAD.MOV.U32 R26, RZ, RZ, R22 ;  /* 0x000000ffff1a7224 */ /* 0x000fe400078e0016 */
[----:B------:R-:W-:-:S03]  /*39a0*/  IMAD.MOV.U32 R27, RZ, RZ, R23 ;  /* 0x000000ffff1b7224 */ /* 0x000fc600078e0017 */
[----:B------:R-:W-:Y:S02]  /*39b0*/  @P1 FSEL R30, R36, RZ, !P3 ;  /* 0x000000ff241e1208 */ /* 0x000fe40005800000 */
[----:B------:R-:W-:Y:S02]  /*39c0*/  @P1 FSEL R28, R37, RZ, !P3 ;  /* 0x000000ff251c1208 */ /* 0x000fe40005800000 */
[----:B------:R-:W-:Y:S02]  /*39d0*/  @P1 FSEL R26, R30, RZ, P0 ;  /* 0x000000ff1e1a1208 */ /* 0x000fe40000000000 */
[----:B------:R-:W-:-:S07]  /*39e0*/  @P1 FSEL R27, R28, RZ, P0 ;  /* 0x000000ff1c1b1208 */ /* 0x000fce0000000000 */
.L_x_65:
[----:B------:R-:W-:Y:S05]  /*39f0*/  BSYNC.RECONVERGENT B0 ;  /* 0x0000000000007941 */ /* 0x000fea0003800200 */
.L_x_64:
[----:B------:R-:W-:Y:S01]  /*3a00*/  DADD R24, R24, R26 ;  /* 0x0000000018187229 */ /* 0x000fe2000000001a */
[----:B------:R-:W-:Y:S01]  /*3a10*/  UMOV UR10, 0x60000000 ;  /* 0x60000000000a7882 */ /* 0x000fe20000000000 */
[----:B------:R-:W-:Y:S01]  /*3a20*/  UMOV UR11, 0x400921fb ;  /* 0x400921fb000b7882 */ /* 0x000fe20000000000 */
[----:B------:R-:W-:Y:S05]  /*3a30*/  BSSY.RECONVERGENT B0, `(.L_x_66) ;  /* 0x000001c000007945 */ /* 0x000fea0003800200 */
[----:B------:R-:W-:-:S08]  /*3a40*/  DMUL R24, R24, UR10 ;  /* 0x0000000a18187c28 */ /* 0x000fd00008000000 */
[----:B------:R-:W-:-:S14]  /*3a50*/  DSETP.NEU.AND P0, PT, |R24|, +INF , PT ;  /* 0x7ff000001800742a */ /* 0x000fdc0003f0d200 */
[----:B------:R-:W-:Y:S01]  /*3a60*/  @!P0 DMUL R66, RZ, R24 ;  /* 0x00000018ff428228 */ /* 0x000fe20000000000 */
[----:B------:R-:W-:Y:S01]  /*3a70*/  @!P0 IMAD.MOV.U32 R19, RZ, RZ, RZ ;  /* 0x000000ffff138224 */ /* 0x000fe200078e00ff */
[----:B------:R-:W-:Y:S09]  /*3a80*/  @!P0 BRA `(.L_x_67) ;  /* 0x0000000000588947 */ /* 0x000ff20003800000 */
        /* <DEDUP_REMOVED lines=17> */
[----:B------:R-:W-:-:S07]  /*3ba0*/  MOV R29, 0x3bc0 ;  /* 0x00003bc0001d7802 */ /* 0x000fce0000000f00 */
[----:B-----5:R-:W-:Y:S05]  /*3bb0*/  CALL.REL.NOINC `($_Z11run_momentsPdS_PiS0_S0_P17curandStateXORWOW$__internal_trig_reduction_slowpathd) ;  /* 0x0000005000d07944 */ /* 0x020fea0003c00000 */
[----:B------:R-:W-:Y:S01]  /*3bc0*/  IMAD.MOV.U32 R19, RZ, RZ, R26 ;  /* 0x000000ffff137224 */ /* 0x000fe200078e001a */
[----:B------:R-:W-:Y:S01]  /*3bd0*/  MOV R66, R64 ;  /* 0x0000004000427202 */ /* 0x000fe20000000f00 */
[----:B------:R-:W-:-:S07]  /*3be0*/  IMAD.MOV.U32 R67, RZ, RZ, R65 ;  /* 0x000000ffff437224 */ /* 0x000fce00078e0041 */
.L_x_67:
[----:B------:R-:W-:Y:S05]  /*3bf0*/  BSYNC.RECONVERGENT B0 ;  /* 0x0000000000007941 */ /* 0x000fea0003800200 */
.L_x_66:
[----:B------:R-:W-:-:S05]  /*3c00*/  IMAD.SHL.U32 R24, R19, 0x40, RZ ;  /* 0x0000004013187824 */ /* 0x000fca00078e00ff */
[----:B------:R-:W-:-:S04]  /*3c10*/  LOP3.LUT R24, R24, 0x40, RZ, 0xc0, !PT ;  /* 0x0000004018187812 */ /* 0x000fc800078ec0ff */
[----:B------:R-:W-:-:S05]  /*3c20*/  IADD3 R68, P0, PT, R24, UR8, RZ ;  /* 0x0000000818447c10 */ /* 0x000fca000ff1e0ff */
[----:B------:R-:W-:-:S05]  /*3c30*/  IMAD.X R69, RZ, RZ, UR9, P0 ;  /* 0x00000009ff457e24 */ /* 0x000fca00080e06ff */
[----:B------:R-:W2:Y:S04]  /*3c40*/  LDG.E.128.CONSTANT R24, desc[UR6][R68.64] ;  /* 0x0000000644187981 */ /* 0x000ea8000c1e9d00 */
[----:B------:R-:W3:Y:S04]  /*3c50*/  LDG.E.128.CONSTANT R28, desc[UR6][R68.64+0x10] ;  /* 0x00001006441c7981 */ /* 0x000ee8000c1e9d00 */
[----:B------:R-:W4:Y:S01]  /*3c60*/  LDG.E.128.CONSTANT R32, desc[UR6][R68.64+0x20] ;  /* 0x0000200644207981 */ /* 0x000f22000c1e9d00 */
[----:B------:R-:W-:Y:S01]  /*3c70*/  LOP3.LUT R45, R19, 0x1, RZ, 0xc0, !PT ;  /* 0x00000001132d7812 */ /* 0x000fe200078ec0ff */
[----:B------:R-:W-:Y:S01]  /*3c80*/  IMAD.MOV.U32 R56, RZ, RZ, 0x20fd8164 ;  /* 0x20fd8164ff387424 */ /* 0x000fe200078e00ff */
[----:B------:R-:W-:Y:S01]  /*3c90*/  DMUL R64, R66, R66 ;  /* 0x0000004242407228 */ /* 0x000fe20000000000 */
[----:B------:R-:W-:Y:S01]  /*3ca0*/  BSSY.RECONVERGENT B0, `(.L_x_68) ;  /* 0x0000045000007945 */ /* 0x000fe20003800200 */
[----:B------:R-:W-:-:S02]  /*3cb0*/  ISETP.NE.U32.AND P0, PT, R45, 0x1, PT ;  /* 0x000000012d00780c */ /* 0x000fc40003f05070 */
[----:B------:R-:W-:Y:S02]  /*3cc0*/  MOV R45, 0x3da8ff83 ;  /* 0x3da8ff83002d7802 */ /* 0x000fe40000000f00 */
[----:B------:R-:W-:Y:S02]  /*3cd0*/  FSEL R56, R56, -8.06006814911005101289e+34, !P0 ;  /* 0xf9785eba38387808 */ /* 0x000fe40004000000 */
[----:B------:R-:W-:Y:S01]  /*3ce0*/  FSEL R57, -R45, 0.11223486810922622681, !P0 ;  /* 0x3de5db652d397808 */ /* 0x000fe20004000100 */
[----:B------:R-:W-:-:S05]  /*3cf0*/  IMAD.MOV.U32 R45, RZ, RZ, R61 ;  /* 0x000000ffff2d7224 */ /* 0x000fca00078e003d */
[----:B--2---:R-:W-:Y:S01]  /*3d00*/  DFMA R24, R64, R56, R24 ;  /* 0x000000384018722b */ /* 0x004fe20000000018 */
[----:B------:R-:W-:-:S07]  /*3d10*/  MOV R56, R60 ;  /* 0x0000003c00387202 */ /* 0x000fce0000000f00 */
[----:B------:R-:W-:-:S08]  /*3d20*/  DFMA R24, R64, R24, R26 ;  /* 0x000000184018722b */ /* 0x000fd0000000001a */
[----:B---3--:R-:W-:-:S08]  /*3d30*/  DFMA R24, R64, R24, R28 ;  /* 0x000000184018722b */ /* 0x008fd0000000001c */
[----:B------:R-:W-:-:S08]  /*3d40*/  DFMA R24, R64, R24, R30 ;  /* 0x000000184018722b */ /* 0x000fd0000000001e */
[----:B----4-:R-:W-:-:S08]  /*3d50*/  DFMA R24, R64, R24, R32 ;  /* 0x000000184018722b */ /* 0x010fd00000000020 */
[----:B------:R-:W-:-:S08]  /*3d60*/  DFMA R24, R64, R24, R34 ;  /* 0x000000184018722b */ /* 0x000fd00000000022 */
[----:B------:R-:W-:Y:S02]  /*3d70*/  DFMA R66, R24, R66, R66 ;  /* 0x000000421842722b */ /* 0x000fe40000000042 */
[----:B------:R-:W-:-:S10]  /*3d80*/  DFMA R24, R64, R24, 1 ;  /* 0x3ff000004018742b */ /* 0x000fd40000000018 */
[----:B------:R-:W-:Y:S02]  /*3d90*/  FSEL R26, R24, R66, !P0 ;  /* 0x00000042181a7208 */ /* 0x000fe40004000000 */
[----:B------:R-:W-:Y:S02]  /*3da0*/  FSEL R27, R25, R67, !P0 ;  /* 0x00000043191b7208 */ /* 0x000fe40004000000 */
[----:B------:R-:W-:Y:S01]  /*3db0*/  LOP3.LUT P0, RZ, R19, 0x2, RZ, 0xc0, !PT ;  /* 0x0000000213ff7812 */ /* 0x000fe2000780c0ff */
[----:B------:R-:W-:-:S03]  /*3dc0*/  IMAD.MOV.U32 R19, RZ, RZ, R62 ;  /* 0x000000ffff137224 */ /* 0x000fc600078e003e */
[----:B------:R-:W-:-:S10]  /*3dd0*/  DADD R24, RZ, -R26 ;  /* 0x00000000ff187229 */ /* 0x000fd4000000081a */
[----:B------:R-:W-:Y:S02]  /*3de0*/  FSEL R24, R26, R24, !P0 ;  /* 0x000000181a187208 */ /* 0x000fe40004000000 */
[----:B------:R-:W-:Y:S02]  /*3df0*/  FSEL R25, R27, R25, !P0 ;  /* 0x000000191b197208 */ /* 0x000fe40004000000 */
[----:B------:R-:W-:-:S04]  /*3e00*/  CS2R R26, SRZ ;  /* 0x00000000001a7805 */ /* 0x000fc8000001ff00 */
[----:B------:R-:W-:Y:S01]  /*3e10*/  DSETP.GT.AND P0, PT, R24, RZ, PT ;  /* 0x000000ff1800722a */ /* 0x000fe20003f04000 */
[----:B------:R-:W-:-:S05]  /*3e20*/  IMAD.MOV.U32 R24, RZ, RZ, 0x3ff00000 ;  /* 0x3ff00000ff187424 */ /* 0x000fca00078e00ff */
[----:B------:R-:W-:Y:S01]  /*3e30*/  FSEL R25, -R24, 1.875, P0 ;  /* 0x3ff0000018197808 */ /* 0x000fe20000000100 */
[----:B------:R-:W-:-:S06]  /*3e40*/  IMAD.MOV.U32 R24, RZ, RZ, RZ ;  /* 0x000000ffff187224 */ /* 0x000fcc00078e00ff */
[----:B------:R-:W-:-:S08]  /*3e50*/  DADD R24, R58, R24 ;  /* 0x000000003a187229 */ /* 0x000fd00000000018 */
[----:B------:R-:W-:-:S08]  /*3e60*/  DMUL R24, R24, 0.5 ;  /* 0x3fe0000018187828 */ /* 0x000fd00000000000 */
        /* <DEDUP_REMOVED lines=13> */
[----:B------:R-:W-:Y:S01]  /*3f40*/  LOP3.LUT R19, R62, R19, R21, 0x96, !PT ;  /* 0x000000133e137212 */ /* 0x000fe200078e9615 */
[----:B------:R-:W-:-:S03]  /*3f50*/  IMAD.MOV.U32 R21, RZ, RZ, R60 ;  /* 0x000000ffff157224 */ /* 0x000fc600078e003c */
[----:B------:R-:W-:Y:S01]  /*3f60*/  LOP3.LUT R45, R19, R26, RZ, 0x3c, !PT ;  /* 0x0000001a132d7212 */ /* 0x000fe200078e3cff */
[----:B------:R-:W-:-:S03]  /*3f70*/  IMAD.SHL.U32 R19, R27, 0x2, RZ ;  /* 0x000000021b137824 */ /* 0x000fc600078e00ff */
[C---:B------:R-:W-:Y:S01]  /*3f80*/  IADD3 R29, PT, PT, R20.reuse, 0x587c5, R45 ;  /* 0x000587c5141d7810 */ /* 0x040fe20007ffe02d */
[----:B------:R-:W-:Y:S01]  /*3f90*/  IMAD.SHL.U32 R18, R45, 0x10, RZ ;  /* 0x000000102d127824 */ /* 0x000fe200078e00ff */
[----:B------:R-:W-:-:S04]  /*3fa0*/  IADD3 R20, PT, PT, R20, 0xb0f8a, RZ ;  /* 0x000b0f8a14147810 */ /* 0x000fc80007ffe0ff */
[----:B------:R-:W-:-:S04]  /*3fb0*/  LOP3.LUT R18, R27, R19, R18, 0x96, !PT ;  /* 0x000000131b127212 */ /* 0x000fc800078e9612 */
        /* <DEDUP_REMOVED lines=19> */
.L_x_69:
[----:B------:R-:W-:Y:S05]  /*40f0*/  BSYNC.RECONVERGENT B0 ;  /* 0x0000000000007941 */ /* 0x000fea0003800200 */
.L_x_68:
        /* <DEDUP_REMOVED lines=28> */
[----:B------:R-:W-:-:S07]  /*42c0*/  IMAD.MOV.U32 R57, RZ, RZ, R26 ;  /* 0x000000ffff397224 */ /* 0x000fce00078e001a */
.L_x_71:
[----:B------:R-:W-:Y:S05]  /*42d0*/  BSYNC.RECONVERGENT B0 ;  /* 0x0000000000007941 */ /* 0x000fea0003800200 */
.L_x_70:
[----:B------:R-:W-:-:S04]  /*42e0*/  SHF.L.U32 R24, R57, 0x6, RZ ;  /* 0x0000000639187819 */ /* 0x000fc800000006ff */
        /* <DEDUP_REMOVED lines=10> */
[----:B------:R-:W-:Y:S01]  /*4390*/  ISETP.NE.U32.AND P0, PT, R60, 0x1, PT ;  /* 0x000000013c00780c */ /* 0x000fe20003f05070 */
[----:B------:R-:W-:-:S03]  /*43a0*/  IMAD.MOV.U32 R60, RZ, RZ, 0x20fd8164 ;  /* 0x20fd8164ff3c7424 */ /* 0x000fc600078e00ff */
[----:B------:R-:W-:Y:S02]  /*43b0*/  FSEL R61, -R61, 0.11223486810922622681, !P0 ;  /* 0x3de5db653d3d7808 */ /* 0x000fe40004000100 */
[----:B------:R-:W-:-:S06]  /*43c0*/  FSEL R60, R60, -8.06006814911005101289e+34, !P0 ;  /* 0xf9785eba3c3c7808 */ /* 0x000fcc0004000000 */
[----:B--2---:R-:W-:-:S08]  /*43d0*/  DFMA R24, R62, R60, R24 ;  /* 0x0000003c3e18722b */ /* 0x004fd00000000018 */
[----:B------:R-:W-:-:S08]  /*43e0*/  DFMA R24, R62, R24, R26 ;  /* 0x000000183e18722b */ /* 0x000fd0000000001a */
[----:B---3--:R-:W-:-:S08]  /*43f0*/  DFMA R24, R62, R24, R28 ;  /* 0x000000183e18722b */ /* 0x008fd0000000001c */
[----:B------:R-:W-:-:S08]  /*4400*/  DFMA R24, R62, R24, R30 ;  /* 0x000000183e18722b */ /* 0x000fd0000000001e */
[----:B----4-:R-:W-:Y:S01]  /*4410*/  DFMA R24, R62, R24, R32 ;  /* 0x000000183e18722b */ /* 0x010fe20000000020 */
[----:B------:R-:W-:-:S07]  /*4420*/  CS2R R32, SRZ ;  /* 0x0000000000207805 */ /* 0x000fce000001ff00 */
        /* <DEDUP_REMOVED lines=9> */
[----:B------:R-:W-:-:S06]  /*44c0*/  FSEL R25, R27, R25, !P0 ;  /* 0x000000191b197208 */ /* 0x000fcc0004000000 */
[----:B------:R-:W-:Y:S01]  /*44d0*/  DSETP.GT.AND P0, PT, R24, RZ, PT ;  /* 0x000000ff1800722a */ /* 0x000fe20003f04000 */
[----:B------:R-:W-:-:S05]  /*44e0*/  IMAD.MOV.U32 R24, RZ, RZ, 0x3ff00000 ;  /* 0x3ff00000ff187424 */ /* 0x000fca00078e00ff */
[----:B------:R-:W-:Y:S01]  /*44f0*/  FSEL R25, -R24, 1.875, P0 ;  /* 0x3ff0000018197808 */ /* 0x000fe20000000100 */
[----:B------:R-:W-:Y:S01]  /*4500*/  DSETP.NEU.AND P0, PT, R12, RZ, PT ;  /* 0x000000ff0c00722a */ /* 0x000fe20003f0d000 */
[----:B------:R-:W-:-:S06]  /*4510*/  MOV R24, RZ ;  /* 0x000000ff00187202 */ /* 0x000fcc0000000f00 */
[----:B------:R-:W-:Y:S01]  /*4520*/  DADD R58, R58, R24 ;  /* 0x000000003a3a7229 */ /* 0x000fe20000000018 */
[----:B------:R-:W-:-:S07]  /*4530*/  IMAD.MOV.U32 R24, RZ, RZ, R56 ;  /* 0x000000ffff187224 */ /* 0x000fce00078e0038 */
[----:B------:R-:W-:-:S08]  /*4540*/  DMUL R58, R58, 0.5 ;  /* 0x3fe000003a3a7828 */ /* 0x000fd00000000000 */
[----:B------:R-:W-:Y:S01]  /*4550*/  DFMA R50, R58, R6, R50 ;  /* 0x000000063a32722b */ /* 0x000fe20000000032 */
[----:B------:R-:W-:Y:S01]  /*4560*/  IMAD.MOV.U32 R59, RZ, RZ, R19 ;  /* 0x000000ffff3b7224 */ /* 0x000fe200078e0013 */
[----:B------:R-:W-:Y:S09]  /*4570*/  @!P0 BRA `(.L_x_73) ;  /* 0x0000001400388947 */ /* 0x000ff20003800000 */
[----:B-----5:R-:W-:-:S13]  /*4580*/  ISETP.GT.AND P0, PT, R2, RZ, PT ;  /* 0x000000ff0200720c */ /* 0x020fda0003f04270 */
[----:B------:R-:W-:Y:S05]  /*4590*/  @P0 BRA `(.L_x_74) ;  /* 0x0000001400100947 */ /* 0x000fea0003800000 */
[----:B------:R-:W-:-:S13]  /*45a0*/  ISETP.NE.AND P0, PT, R3, RZ, PT ;  /* 0x000000ff0300720c */ /* 0x000fda0003f05270 */
[----:B------:R-:W-:Y:S05]  /*45b0*/  @P0 BRA `(.L_x_75) ;  /* 0x0000000800840947 */ /* 0x000fea0003800000 */
[----:B------:R-:W-:Y:S01]  /*45c0*/  SHF.R.U32.HI R2, RZ, 0x2, R21 ;  /* 0x00000002ff027819 */ /* 0x000fe20000011615 */
[----:B------:R-:W-:Y:S01]  /*45d0*/  IMAD.MOV.U32 R24, RZ, RZ, 0x0 ;  /* 0x00000000ff187424 */ /* 0x000fe200078e00ff */
[----:B------:R-:W-:Y:S01]  /*45e0*/  BSSY.RECONVERGENT B0, `(.L_x_76) ;  /* 0x0000068000007945 */ /* 0x000fe20003800200 */
[----:B------:R-:W-:Y:S01]  /*45f0*/  IMAD.MOV.U32 R25, RZ, RZ, 0x3ca00000 ;  /* 0x3ca00000ff197424 */ /* 0x000fe200078e00ff */
[----:B------:R-:W-:Y:S01]  /*4600*/  LOP3.LUT R57, R2, R21, RZ, 0x3c, !PT ;  /* 0x0000001502397212 */ /* 0x000fe200078e3cff */
[----:B------:R-:W-:Y:S01]  /*4610*/  IMAD.SHL.U32 R2, R19, 0x10, RZ ;  /* 0x0000001013027824 */ /* 0x000fe200078e00ff */
[----:B------:R-:W-:Y:S02]  /*4620*/  SHF.R.U32.HI R21, RZ, 0x2, R18 ;  /* 0x00000002ff157819 */ /* 0x000fe40000011612 */
[----:B------:R-:W-:Y:S02]  /*4630*/  SHF.L.U32 R3, R57, 0x1, RZ ;  /* 0x0000000139037819 */ /* 0x000fe400000006ff */
[----:B------:R-:W-:Y:S01]  /*4640*/  LOP3.LUT R21, R21, R18, RZ, 0x3c, !PT ;  /* 0x0000001215157212 */ /* 0x000fe200078e3cff */
[----:B------:R-:W-:Y:S01]  /*4650*/  IMAD.MOV.U32 R18, RZ, RZ, -0x3ff ;  /* 0xfffffc01ff127424 */ /* 0x000fe200078e00ff */
[----:B------:R-:W-:-:S03]  /*4660*/  LOP3.LUT R2, R19, R2, R3, 0x96, !PT ;  /* 0x0000000213027212 */ /* 0x000fc600078e9603 */
[----:B------:R-:W-:Y:S01]  /*4670*/  IMAD.SHL.U32 R3, R21, 0x2, RZ ;  /* 0x0000000215037824 */ /* 0x000fe200078e00ff */
[----:B------:R-:W-:-:S04]  /*4680*/  LOP3.LUT R57, R2, R57, RZ, 0x3c, !PT ;  /* 0x0000003902397212 */ /* 0x000fc800078e3cff */
[C---:B------:R-:W-:Y:S01]  /*4690*/  IADD3 R27, PT, PT, R20.reuse, 0x587c5, R57 ;  /* 0x000587c5141b7810 */ /* 0x040fe20007ffe039 */
[----:B------:R-:W-:Y:S02]  /*46a0*/  IMAD.SHL.U32 R2, R57, 0x10, RZ ;  /* 0x0000001039027824 */ /* 0x000fe400078e00ff */
[----:B------:R-:W-:-:S03]  /*46b0*/  VIADD R20, R20, 0xb0f8a ;  /* 0x000b0f8a14147836 */ /* 0x000fc60000000000 */
[----:B------:R-:W-:-:S04]  /*46c0*/  LOP3.LUT R2, R21, R3, R2, 0x96, !PT ;  /* 0x0000000315027212 */ /* 0x000fc800078e9602 */
[----:B------:R-:W-:-:S05]  /*46d0*/  LOP3.LUT R59, R2, R57, RZ, 0x3c, !PT ;  /* 0x00000039023b7212 */ /* 0x000fca00078e3cff */
[----:B------:R-:W-:-:S04]  /*46e0*/  IMAD.IADD R2, R20, 0x1, R59 ;  /* 0x0000000114027824 */ /* 0x000fc800078e023b */
[----:B------:R-:W-:-:S03]  /*46f0*/  IMAD.WIDE.U32 R2, R2, 0x200000, RZ ;  /* 0x0020000002027825 */ /* 0x000fc600078e00ff */
[----:B------:R-:W-:Y:S02]  /*4700*/  LOP3.LUT R26, R2, R27, RZ, 0x3c, !PT ;  /* 0x0000001b021a7212 */ /* 0x000fe400078e3cff */
[----:B------:R-:W-:-:S04]  /*4710*/  MOV R27, R3 ;  /* 0x00000003001b7202 */ /* 0x000fc80000000f00 */
[----:B------:R-:W0:Y:S02]  /*4720*/  I2F.F64.U64 R2, R26 ;  /* 0x0000001a00027312 */ /* 0x000e240000301800 */
[----:B0-----:R-:W-:-:S10]  /*4730*/  DFMA R2, R2, R24, 5.5511151231257827021e-17 ;  /* 0x3c9000000202742b */ /* 0x001fd40000000018 */
[----:B------:R-:W-:Y:S01]  /*4740*/  ISETP.GT.AND P0, PT, R3, 0xfffff, PT ;  /* 0x000fffff0300780c */ /* 0x000fe20003f04270 */
[--C-:B------:R-:W-:Y:S01]  /*4750*/  IMAD.MOV.U32 R24, RZ, RZ, R2.reuse ;  /* 0x000000ffff187224 */ /* 0x100fe200078e0002 */
[----:B------:R-:W-:Y:S01]  /*4760*/  MOV R21, R3 ;  /* 0x0000000300157202 */ /* 0x000fe20000000f00 */
[----:B------:R-:W-:Y:S02]  /*4770*/  IMAD.MOV.U32 R25, RZ, RZ, R3 ;  /* 0x000000ffff197224 */ /* 0x000fe400078e0003 */
[----:B------:R-:W-:-:S08]  /*4780*/  IMAD.MOV.U32 R34, RZ, RZ, R2 ;  /* 0x000000ffff227224 */ /* 0x000fd000078e0002 */
[----:B------:R-:W-:Y:S01]  /*4790*/  @!P0 DMUL R24, R24, 1.80143985094819840000e+16 ;  /* 0x4350000018188828 */ /* 0x000fe20000000000 */
[----:B------:R-:W-:-:S09]  /*47a0*/  @!P0 MOV R18, 0xfffffbcb ;  /* 0xfffffbcb00128802 */ /* 0x000fd20000000f00 */
[----:B------:R-:W-:Y:S02]  /*47b0*/  @!P0 IMAD.MOV.U32 R21, RZ, RZ, R25 ;  /* 0x000000ffff158224 */ /* 0x000fe400078e0019 */
[----:B------:R-:W-:Y:S02]  /*47c0*/  @!P0 IMAD.MOV.U32 R34, RZ, RZ, R24 ;  /* 0x000000ffff228224 */ /* 0x000fe400078e0018 */
[----:B------:R-:W-:-:S05]  /*47d0*/  VIADD R3, R21, 0xffffffff ;  /* 0xffffffff15037836 */ /* 0x000fca0000000000 */
[----:B------:R-:W-:-:S13]  /*47e0*/  ISETP.GT.U32.AND P1, PT, R3, 0x7feffffe, PT ;  /* 0x7feffffe0300780c */ /* 0x000fda0003f24070 */
[----:B------:R-:W-:Y:S05]  /*47f0*/  @P1 BRA `(.L_x_77) ;  /* 0x0000000400001947 */ /* 0x000fea0003800000 */
[C---:B------:R-:W-:Y:S01]  /*4800*/  LOP3.LUT R2, R21.reuse, 0xfffff, RZ, 0xc0, !PT ;  /* 0x000fffff15027812 */ /* 0x040fe200078ec0ff */
[----:B------:R-:W-:Y:S01]  /*4810*/  IMAD.MOV.U32 R31, RZ, RZ, 0x3ed0ee25 ;  /* 0x3ed0ee25ff1f7424 */ /* 0x000fe200078e00ff */
[----:B------:R-:W-:Y:S01]  /*4820*/  MOV R30, 0x8b7a8b04 ;  /* 0x8b7a8b04001e7802 */ /* 0x000fe20000000f00 */
[----:B------:R-:W-:Y:S01]  /*4830*/  UMOV UR10, 0x3ae80f1e ;  /* 0x3ae80f1e000a7882 */ /* 0x000fe20000000000 */
[----:B------:R-:W-:Y:S01]  /*4840*/  LOP3.LUT R35, R2, 0x3ff00000, RZ, 0xfc, !PT ;  /* 0x3ff0000002237812 */ /* 0x000fe200078efcff */
[----:B------:R-:W-:Y:S01]  /*4850*/  IMAD.MOV.U32 R2, RZ, RZ, RZ ;  /* 0x000000ffff027224 */ /* 0x000fe200078e00ff */
[----:B------:R-:W-:Y:S01]  /*4860*/  UMOV UR11, 0x3eb1380b ;  /* 0x3eb1380b000b7882 */ /* 0x000fe20000000000 */
[----:B------:R-:W-:Y:S01]  /*4870*/  LEA.HI R18, R21, R18, RZ, 0xc ;  /* 0x0000001215127211 */ /* 0x000fe200078f60ff */
[----:B------:R-:W-:Y:S01]  /*4880*/  UMOV UR12, 0x80000000 ;  /* 0x80000000000c7882 */ /* 0x000fe20000000000 */
[----:B------:R-:W-:Y:S01]  /*4890*/  ISETP.GE.U32.AND P0, PT, R35, 0x3ff6a09f, PT ;  /* 0x3ff6a09f2300780c */ /* 0x000fe20003f06070 */
[----:B------:R-:W-:-:S12]  /*48a0*/  UMOV UR13, 0x43300000 ;  /* 0x43300000000d7882 */ /* 0x000fd80000000000 */
[----:B------:R-:W-:Y:S02]  /*48b0*/  @P0 VIADD R3, R35, 0xfff00000 ;  /* 0xfff0000023030836 */ /* 0x000fe40000000000 */
[----:B------:R-:W-:Y:S02]  /*48c0*/  @P0 VIADD R18, R18, 0x1 ;  /* 0x0000000112120836 */ /* 0x000fe40000000000 */
[----:B------:R-:W-:-:S06]  /*48d0*/  @P0 IMAD.MOV.U32 R35, RZ, RZ, R3 ;  /* 0x000000ffff230224 */ /* 0x000fcc00078e0003 */
[C---:B------:R-:W-:Y:S02]  /*48e0*/  DADD R28, R34.reuse, 1 ;  /* 0x3ff00000221c7429 */ /* 0x040fe40000000000 */
[----:B------:R-:W-:-:S04]  /*48f0*/  DADD R34, R34, -1 ;  /* 0xbff0000022227429 */ /* 0x000fc80000000000 */
[----:B------:R-:W0:Y:S02]  /*4900*/  MUFU.RCP64H R3, R29 ;  /* 0x0000001d00037308 */ /* 0x000e240000001800 */
[----:B0-----:R-:W-:-:S08]  /*4910*/  DFMA R24, -R28, R2, 1 ;  /* 0x3ff000001c18742b */ /* 0x001fd00000000102 */
[----:B------:R-:W-:-:S08]  /*4920*/  DFMA R24, R24, R24, R24 ;  /* 0x000000181818722b */ /* 0x000fd00000000018 */
[----:B------:R-:W-:-:S08]  /*4930*/  DFMA R2, R2, R24, R2 ;  /* 0x000000180202722b */ /* 0x000fd00000000002 */
[----:B------:R-:W-:-:S08]  /*4940*/  DMUL R24, R34, R2 ;  /* 0x0000000222187228 */ /* 0x000fd00000000000 */
[----:B------:R-:W-:-:S08]  /*4950*/  DFMA R24, R34, R2, R24 ;  /* 0x000000022218722b */ /* 0x000fd00000000018 */
[----:B------:R-:W-:Y:S02]  /*4960*/  DMUL R26, R24, R24 ;  /* 0x00000018181a7228 */ /* 0x000fe40000000000 */
[----:B------:R-:W-:-:S06]  /*4970*/  DADD R32, R34, -R24 ;  /* 0x0000000022207229 */ /* 0x000fcc0000000818 */
[----:B------:R-:W-:Y:S01]  /*4980*/  DFMA R28, R26, UR10, R30 ;  /* 0x0000000a1a1c7c2b */ /* 0x000fe2000800001e */
[----:B------:R-:W-:Y:S01]  /*4990*/  UMOV UR10, 0x9f02676f ;  /* 0x9f02676f000a7882 */ /* 0x000fe20000000000 */
[----:B------:R-:W-:Y:S01]  /*49a0*/  UMOV UR11, 0x3ef3b266 ;  /* 0x3ef3b266000b7882 */ /* 0x000fe20000000000 */
[----:B------:R-:W-:-:S05]  /*49b0*/  DADD R32, R32, R32 ;  /* 0x0000000020207229 */ /* 0x000fca0000000020 */
[----:B------:R-:W-:Y:S01]  /*49c0*/  DFMA R28, R26, R28, UR10 ;  /* 0x0000000a1a1c7e2b */ /* 0x000fe2000800001c */
[----:B------:R-:W-:Y:S01]  /*49d0*/  UMOV UR10, 0xa9ab0956 ;  /* 0xa9ab0956000a7882 */ /* 0x000fe20000000000 */
[----:B------:R-:W-:Y:S01]  /*49e0*/  UMOV UR11, 0x3f1745cb ;  /* 0x3f1745cb000b7882 */ /* 0x000fe20000000000 */
[----:B------:R-:W-:-:S05]  /*49f0*/  DFMA R34, R34, -R24, R32 ;  /* 0x800000182222722b */ /* 0x000fca0000000020 */
[----:B------:R-:W-:Y:S01]  /*4a00*/  DFMA R28, R26, R28, UR10 ;  /* 0x0000000a1a1c7e2b */ /* 0x000fe2000800001c */
[----:B------:R-:W-:Y:S01]  /*4a10*/  UMOV UR10, 0x2d1b5154 ;  /* 0x2d1b5154000a7882 */ /* 0x000fe20000000000 */
[----:B------:R-:W-:Y:S01]  /*4a20*/  UMOV UR11, 0x3f3c71c7 ;  /* 0x3f3c71c7000b7882 */ /* 0x000fe20000000000 */
[----:B------:R-:W-:-:S05]  /*4a30*/  DMUL R34, R2, R34 ;  /* 0x0000002202227228 */ /* 0x000fca0000000000 */
[----:B------:R-:W-:Y:S01]  /*4a40*/  DFMA R30, R26, R28, UR10 ;  /* 0x0000000a1a1e7e2b */ /* 0x000fe2000800001c */
[----:B------:R-:W-:Y:S01]  /*4a50*/  UMOV UR10, 0x923be72d ;  /* 0x923be72d000a7882 */ /* 0x000fe20000000000 */
[----:B------:R-:W-:Y:S01]  /*4a60*/  UMOV UR11, 0x3f624924 ;  /* 0x3f624924000b7882 */ /* 0x000fe20000000000 */
[----:B------:R-:W-:Y:S01]  /*4a70*/  LOP3.LUT R28, R18, 0x80000000, RZ, 0x3c, !PT ;  /* 0x80000000121c7812 */ /* 0x000fe200078e3cff */
[----:B------:R-:W-:-:S04]  /*4a80*/  IMAD.MOV.U32 R29, RZ, RZ, 0x43300000 ;  /* 0x43300000ff1d7424 */ /* 0x000fc800078e00ff */
[----:B------:R-:W-:Y:S01]  /*4a90*/  DFMA R30, R26, R30, UR10 ;  /* 0x0000000a1a1e7e2b */ /* 0x000fe2000800001e */
[----:B------:R-:W-:Y:S01]  /*4aa0*/  UMOV UR10, 0x9999a3c4 ;  /* 0x9999a3c4000a7882 */ /* 0x000fe20000000000 */
[----:B------:R-:W-:Y:S01]  /*4ab0*/  UMOV UR11, 0x3f899999 ;  /* 0x3f899999000b7882 */ /* 0x000fe20000000000 */
[----:B------:R-:W-:Y:S01]  /*4ac0*/  DADD R28, R28, -UR12 ;  /* 0x8000000c1c1c7e29 */ /* 0x000fe20008000000 */
[----:B------:R-:W-:Y:S01]  /*4ad0*/  UMOV UR12, 0xfefa39ef ;  /* 0xfefa39ef000c7882 */ /* 0x000fe20000000000 */
[----:B------:R-:W-:-:S03]  /*4ae0*/  UMOV UR13, 0x3fe62e42 ;  /* 0x3fe62e42000d7882 */ /* 0x000fc60000000000 */
[----:B------:R-:W-:Y:S01]  /*4af0*/  DFMA R30, R26, R30, UR10 ;  /* 0x0000000a1a1e7e2b */ /* 0x000fe2000800001e */
[----:B------:R-:W-:Y:S01]  /*4b00*/  UMOV UR10, 0x55555554 ;  /* 0x55555554000a7882 */ /* 0x000fe20000000000 */
[----:B------:R-:W-:Y:S01]  /*4b10*/  UMOV UR11, 0x3fb55555 ;  /* 0x3fb55555000b7882 */ /* 0x000fe20000000000 */
[----:B------:R-:W-:-:S05]  /*4b20*/  DFMA R32, R28, UR12, R24 ;  /* 0x0000000c1c207c2b */ /* 0x000fca0008000018 */
[----:B------:R-:W-:Y:S01]  /*4b30*/  DFMA R60, R26, R30, UR10 ;  /* 0x0000000a1a3c7e2b */ /* 0x000fe2000800001e */
[----:B------:R-:W-:Y:S01]  /*4b40*/  UMOV UR10, 0xfefa39ef ;  /* 0xfefa39ef000a7882 */ /* 0x000fe20000000000 */
[----:B------:R-:W-:Y:S02]  /*4b50*/  UMOV UR11, 0x3fe62e42 ;  /* 0x3fe62e42000b7882 */ /* 0x000fe40000000000 */
[----:B------:R-:W-:Y:S01]  /*4b60*/  DFMA R30, R28, -UR10, R32 ;  /* 0x8000000a1c1e7c2b */ /* 0x000fe20008000020 */
[----:B------:R-:W-:Y:S01]  /*4b70*/  UMOV UR10, 0x3b39803f ;  /* 0x3b39803f000a7882 */ /* 0x000fe20000000000 */
[----:B------:R-:W-:Y:S02]  /*4b80*/  UMOV UR11, 0x3c7abc9e ;  /* 0x3c7abc9e000b7882 */ /* 0x000fe40000000000 */
[----:B------:R-:W-:-:S04]  /*4b90*/  DMUL R60, R26, R60 ;  /* 0x0000003c1a3c7228 */ /* 0x000fc80000000000 */
[----:B------:R-:W-:-:S04]  /*4ba0*/  DADD R30, -R24, R30 ;  /* 0x00000000181e7229 */ /* 0x000fc8000000011e */
[----:B------:R-:W-:-:S08]  /*4bb0*/  DFMA R34, R24, R60, R34 ;  /* 0x0000003c1822722b */ /* 0x000fd00000000022 */
[----:B------:R-:W-:-:S08]  /*4bc0*/  DADD R30, R34, -R30 ;  /* 0x00000000221e7229 */ /* 0x000fd0000000081e */
[----:B------:R-:W-:-:S08]  /*4bd0*/  DFMA R30, R28, UR10, R30 ;  /* 0x0000000a1c1e7c2b */ /* 0x000fd0000800001e */
[----:B------:R-:W-:Y:S01]  /*4be0*/  DADD R24, R32, R30 ;  /* 0x0000000020187229 */ /* 0x000fe2000000001e */
[----:B------:R-:W-:Y:S10]  /*4bf0*/  BRA `(.L_x_78) ;  /* 0x0000000000187947 */ /* 0x000ff40003800000 */
.L_x_77:
[----:B------:R-:W-:Y:S01]  /*4c00*/  IMAD.MOV.U32 R2, RZ, RZ, 0x0 ;  /* 0x00000000ff027424 */ /* 0x000fe200078e00ff */
[----:B------:R-:W-:Y:S02]  /*4c10*/  MOV R3, 0x7ff00000 ;  /* 0x7ff0000000037802 */ /* 0x000fe40000000f00 */
[----:B------:R-:W-:-:S04]  /*4c20*/  LOP3.LUT P0, RZ, R25, 0x7fffffff, RZ, 0xc0, !PT ;  /* 0x7fffffff19ff7812 */ /* 0x000fc8000780c0ff */
[----:B------:R-:W-:-:S10]  /*4c30*/  DFMA R2, R24, R2, +INF ;  /* 0x7ff000001802742b */ /* 0x000fd40000000002 */
[----:B------:R-:W-:Y:S02]  /*4c40*/  FSEL R24, R2, RZ, P0 ;  /* 0x000000ff02187208 */ /* 0x000fe40000000000 */
[----:B------:R-:W-:-:S07]  /*4c50*/  FSEL R25, R3, -QNAN , P0 ;  /* 0xfff0000003197808 */ /* 0x000fce0000000000 */
.L_x_78:
[----:B------:R-:W-:Y:S05]  /*4c60*/  BSYNC.RECONVERGENT B0 ;  /* 0x0000000000007941 */ /* 0x000fea0003800200 */
.L_x_76:
[----:B------:R-:W0:Y:S01]  /*4c70*/  MUFU.RCP64H R3, R11 ;  /* 0x0000000b00037308 */ /* 0x000e220000001800 */
[----:B------:R-:W-:Y:S01]  /*4c80*/  IMAD.MOV.U32 R2, RZ, RZ, 0x1 ;  /* 0x00000001ff027424 */ /* 0x000fe200078e00ff */
[----:B------:R-:W-:Y:S01]  /*4c90*/  FSETP.GEU.AND P1, PT, |R25|, 6.5827683646048100446e-37, PT ;  /* 0x036000001900780b */ /* 0x000fe20003f2e200 */
[----:B------:R-:W-:Y:S01]  /*4ca0*/  BSSY.RECONVERGENT B2, `(.L_x_79) ;  /* 0x0000014000027945 */ /* 0x000fe20003800200 */
[----:B------:R-:W-:-:S03]  /*4cb0*/  DMUL R32, R6, R14 ;  /* 0x0000000e06207228 */ /* 0x000fc60000000000 */
        /* <DEDUP_REMOVED lines=18> */
.L_x_80:
[----:B------:R-:W-:Y:S05]  /*4de0*/  BSYNC.RECONVERGENT B2 ;  /* 0x0000000000027941 */ /* 0x000fea0003800200 */
.L_x_79:
[----:B------:R-:W0:Y:S01]  /*4df0*/  MUFU.RCP64H R3, R7 ;  /* 0x0000000700037308 */ /* 0x000e220000001800 */
[----:B------:R-:W-:Y:S01]  /*4e00*/  IMAD.MOV.U32 R2, RZ, RZ, 0x1 ;  /* 0x00000001ff027424 */ /* 0x000fe200078e00ff */
[----:B------:R-:W-:Y:S01]  /*4e10*/  FSETP.GEU.AND P1, PT, |R27|, 6.5827683646048100446e-37, PT ;  /* 0x036000001b00780b */ /* 0x000fe20003f2e200 */
[----:B------:R-:W-:Y:S04]  /*4e20*/  BSSY.RECONVERGENT B2, `(.L_x_81) ;  /* 0x0000013000027945 */ /* 0x000fe80003800200 */
        /* <DEDUP_REMOVED lines=18> */
.L_x_82:
[----:B------:R-:W-:Y:S05]  /*4f50*/  BSYNC.RECONVERGENT B2 ;  /* 0x0000000000027941 */ /* 0x000fea0003800200 */
.L_x_81:
[----:B------:R-:W-:Y:S01]  /*4f60*/  DADD R26, -R2, 0.5 ;  /* 0x3fe00000021a7429 */ /* 0x000fe20000000100 */
[----:B------:R-:W-:Y:S01]  /*4f70*/  IMAD.MOV.U32 R24, RZ, RZ, R19 ;  /* 0x000000ffff187224 */ /* 0x000fe200078e0013 */
[----:B------:R-:W-:Y:S01]  /*4f80*/  MOV R18, R45 ;  /* 0x0000002d00127202 */ /* 0x000fe20000000f00 */
[----:B------:R-:W-:Y:S02]  /*4f90*/  IMAD.MOV.U32 R3, RZ, RZ, 0x1 ;  /* 0x00000001ff037424 */ /* 0x000fe400078e00ff */
[----:B------:R-:W-:Y:S01]  /*4fa0*/  IMAD.MOV.U32 R21, RZ, RZ, R56 ;  /* 0x000000ffff157224 */ /* 0x000fe200078e0038 */
[----:B------:R2:W3:Y:S01]  /*4fb0*/  F2I.F64.FLOOR R2, R26 ;  /* 0x0000001a00027311 */ /* 0x0004e20000305100 */
[----:B------:R-:W-:Y:S05]  /*4fc0*/  BRA `(.L_x_73) ;  /* 0x0000000800a47947 */ /* 0x000fea0003800000 */
.L_x_75:
[----:B------:R-:W-:Y:S01]  /*4fd0*/  SHF.R.U32.HI R2, RZ, 0x2, R21 ;  /* 0x00000002ff027819 */ /* 0x000fe20000011615 */
[----:B------:R-:W-:Y:S01]  /*4fe0*/  IMAD.SHL.U32 R24, R19, 0x10, RZ ;  /* 0x0000001013187824 */ /* 0x000fe200078e00ff */
[----:B------:R-:W-:Y:S02]  /*4ff0*/  BSSY.RECONVERGENT B0, `(.L_x_83) ;  /* 0x0000068000007945 */ /* 0x000fe40003800200 */
[----:B------:R-:W-:Y:S02]  /*5000*/  LOP3.LUT R2, R2, R21, RZ, 0x3c, !PT ;  /* 0x0000001502027212 */ /* 0x000fe400078e3cff */
[----:B------:R-:W-:-:S03]  /*5010*/  SHF.R.U32.HI R21, RZ, 0x2, R18 ;  /* 0x00000002ff157819 */ /* 0x000fc60000011612 */
[----:B------:R-:W-:Y:S01]  /*5020*/  IMAD.SHL.U32 R3, R2, 0x2, RZ ;  /* 0x0000000202037824 */ /* 0x000fe200078e00ff */
[----:B------:R-:W-:-:S04]  /*5030*/  LOP3.LUT R21, R21, R18, RZ, 0x3c, !PT ;  /* 0x0000001215157212 */ /* 0x000fc800078e3cff */
[----:B------:R-:W-:-:S04]  /*5040*/  LOP3.LUT R3, R19, R24, R3, 0x96, !PT ;  /* 0x0000001813037212 */ /* 0x000fc800078e9603 */
[----:B------:R-:W-:Y:S01]  /*5050*/  LOP3.LUT R57, R3, R2, RZ, 0x3c, !PT ;  /* 0x0000000203397212 */ /* 0x000fe200078e3cff */
[----:B------:R-:W-:-:S03]  /*5060*/  IMAD.SHL.U32 R3, R21, 0x2, RZ ;  /* 0x0000000215037824 */ /* 0x000fc600078e00ff */
[----:B------:R-:W-:Y:S02]  /*5070*/  SHF.L.U32 R2, R57, 0x4, RZ ;  /* 0x0000000439027819 */ /* 0x000fe400000006ff */
[C---:B------:R-:W-:Y:S01]  /*5080*/  IADD3 R25, PT, PT, R20.reuse, 0x587c5, R57 ;  /* 0x000587c514197810 */ /* 0x040fe20007ffe039 */
[----:B------:R-:W-:Y:S01]  /*5090*/  VIADD R20, R20, 0xb0f8a ;  /* 0x000b0f8a14147836 */ /* 0x000fe20000000000 */
[----:B------:R-:W-:-:S04]  /*50a0*/  LOP3.LUT R2, R21, R3, R2, 0x96, !PT ;  /* 0x0000000315027212 */ /* 0x000fc800078e9602 */
[----:B------:R-:W-:-:S05]  /*50b0*/  LOP3.LUT R59, R2, R57, RZ, 0x3c, !PT ;  /* 0x00000039023b7212 */ /* 0x000fca00078e3cff */
[----:B------:R-:W-:-:S04]  /*50c0*/  IMAD.IADD R2, R20, 0x1, R59 ;  /* 0x0000000114027824 */ /* 0x000fc800078e023b */
[----:B------:R-:W-:-:S03]  /*50d0*/  IMAD.WIDE.U32 R2, R2, 0x200000, RZ ;  /* 0x0020000002027825 */ /* 0x000fc600078e00ff */
[----:B------:R-:W-:Y:S01]  /*50e0*/  LOP3.LUT R24, R2, R25, RZ, 0x3c, !PT ;  /* 0x0000001902187212 */ /* 0x000fe200078e3cff */
[----:B------:R-:W-:Y:S02]  /*50f0*/  IMAD.MOV.U32 R25, RZ, RZ, R3 ;  /* 0x000000ffff197224 */ /* 0x000fe400078e0003 */
[----:B------:R-:W-:Y:S02]  /*5100*/  HFMA2 R3, -RZ, RZ, 1.15625, 0 ;  /* 0x3ca00000ff037431 */ /* 0x000fe400000001ff */
[----:B------:R-:W-:Y:S02]  /*5110*/  IMAD.MOV.U32 R2, RZ, RZ, 0x0 ;  /* 0x00000000ff027424 */ /* 0x000fe400078e00ff */
[----:B------:R-:W0:Y:S04]  /*5120*/  I2F.F64.U64 R24, R24 ;  /* 0x0000001800187312 */ /* 0x000e280000301800 */
[----:B0-----:R-:W-:-:S10]  /*5130*/  DFMA R26, R24, R2, 5.5511151231257827021e-17 ;  /* 0x3c900000181a742b */ /* 0x001fd40000000002 */
[----:B------:R-:W-:Y:S01]  /*5140*/  ISETP.GT.AND P1, PT, R27, 0xfffff, PT ;  /* 0x000fffff1b00780c */ /* 0x000fe20003f24270 */
[--C-:B------:R-:W-:Y:S02]  /*5150*/  IMAD.MOV.U32 R2, RZ, RZ, R26.reuse ;  /* 0x000000ffff027224 */ /* 0x100fe400078e001a */
[--C-:B------:R-:W-:Y:S02]  /*5160*/  IMAD.MOV.U32 R3, RZ, RZ, R27.reuse ;  /* 0x000000ffff037224 */ /* 0x100fe400078e001b */
[----:B------:R-:W-:Y:S02]  /*5170*/  IMAD.MOV.U32 R21, RZ, RZ, R27 ;  /* 0x000000ffff157224 */ /* 0x000fe400078e001b */
[----:B------:R-:W-:-:S06]  /*5180*/  IMAD.MOV.U32 R34, RZ, RZ, R26 ;  /* 0x000000ffff227224 */ /* 0x000fcc00078e001a */
[----:B------:R-:W-:-:S10]  /*5190*/  @!P1 DMUL R2, R2, 1.80143985094819840000e+16 ;  /* 0x4350000002029828 */ /* 0x000fd40000000000 */
[----:B------:R-:W-:Y:S02]  /*51a0*/  @!P1 IMAD.MOV.U32 R21, RZ, RZ, R3 ;  /* 0x000000ffff159224 */ /* 0x000fe400078e0003 */
[----:B------:R-:W-:-:S03]  /*51b0*/  @!P1 IMAD.MOV.U32 R34, RZ, RZ, R2 ;  /* 0x000000ffff229224 */ /* 0x000fc600078e0002 */
[----:B------:R-:W-:-:S04]  /*51c0*/  IADD3 R18, PT, PT, R21, -0x1, RZ ;  /* 0xffffffff15127810 */ /* 0x000fc80007ffe0ff */
[----:B------:R-:W-:Y:S01]  /*51d0*/  ISETP.GT.U32.AND P0, PT, R18, 0x7feffffe, PT ;  /* 0x7feffffe1200780c */ /* 0x000fe20003f04070 */
[----:B------:R-:W-:Y:S02]  /*51e0*/  IMAD.MOV.U32 R18, RZ, RZ, -0x3ff ;  /* 0xfffffc01ff127424 */ /* 0x000fe400078e00ff */
[----:B------:R-:W-:-:S10]  /*51f0*/  @!P1 IMAD.MOV.U32 R18, RZ, RZ, -0x435 ;  /* 0xfffffbcbff129424 */ /* 0x000fd400078e00ff */
[----:B------:R-:W-:Y:S05]  /*5200*/  @P0 BRA `(.L_x_84) ;  /* 0x0000000400000947 */ /* 0x000fea0003800000 */
[C---:B------:R-:W-:Y:S01]  /*5210*/  LOP3.LUT R2, R21.reuse, 0xfffff, RZ, 0xc0, !PT ;  /* 0x000fffff15027812 */ /* 0x040fe200078ec0ff */
[----:B------:R-:W-:Y:S01]  /*5220*/  IMAD.MOV.U32 R30, RZ, RZ, -0x748574fc ;  /* 0x8b7a8b04ff1e7424 */ /* 0x000fe200078e00ff */
[----:B------:R-:W-:Y:S01]  /*5230*/  UMOV UR10, 0x3ae80f1e ;  /* 0x3ae80f1e000a7882 */ /* 0x000fe20000000000 */
[----:B------:R-:W-:Y:S01]  /*5240*/  IMAD.MOV.U32 R31, RZ, RZ, 0x3ed0ee25 ;  /* 0x3ed0ee25ff1f7424 */ /* 0x000fe200078e00ff */
[----:B------:R-:W-:Y:S01]  /*5250*/  LOP3.LUT R35, R2, 0x3ff00000, RZ, 0xfc, !PT ;  /* 0x3ff0000002237812 */ /* 0x000fe200078efcff */
[----:B------:R-:W-:Y:S01]  /*5260*/  IMAD.MOV.U32 R2, RZ, RZ, RZ ;  /* 0x000000ffff027224 */ /* 0x000fe200078e00ff */
[----:B------:R-:W-:Y:S01]  /*5270*/  UMOV UR11, 0x3eb1380b ;  /* 0x3eb1380b000b7882 */ /* 0x000fe20000000000 */
[----:B------:R-:W-:Y:S01]  /*5280*/  LEA.HI R18, R21, R18, RZ, 0xc ;  /* 0x0000001215127211 */ /* 0x000fe200078f60ff */
[----:B------:R-:W-:Y:S01]  /*5290*/  UMOV UR12, 0x80000000 ;  /* 0x80000000000c7882 */ /* 0x000fe20000000000 */
[----:B------:R-:W-:Y:S01]  /*52a0*/  ISETP.GE.U32.AND P0, PT, R35, 0x3ff6a09f, PT ;  /* 0x3ff6a09f2300780c */ /* 0x000fe20003f06070 */
[----:B------:R-:W-:-:S12]  /*52b0*/  UMOV UR13, 0x43300000 ;  /* 0x43300000000d7882 */ /* 0x000fd80000000000 */
[----:B------:R-:W-:Y:S02]  /*52c0*/  @P0 IADD3 R3, PT, PT, R35, -0x100000, RZ ;  /* 0xfff0000023030810 */ /* 0x000fe40007ffe0ff */
[----:B------:R-:W-:-:S03]  /*52d0*/  @P0 IADD3 R18, PT, PT, R18, 0x1, RZ ;  /* 0x0000000112120810 */ /* 0x000fc60007ffe0ff */
        /* <DEDUP_REMOVED lines=51> */
.L_x_84:
[----:B------:R-:W-:Y:S01]  /*5610*/  IMAD.MOV.U32 R24, RZ, RZ, 0x0 ;  /* 0x00000000ff187424 */ /* 0x000fe200078e00ff */
[----:B------:R-:W-:Y:S01]  /*5620*/  LOP3.LUT P0, RZ, R3, 0x7fffffff, RZ, 0xc0, !PT ;  /* 0x7fffffff03ff7812 */ /* 0x000fe2000780c0ff */
[----:B------:R-:W-:-:S06]  /*5630*/  IMAD.MOV.U32 R25, RZ, RZ, 0x7ff00000 ;  /* 0x7ff00000ff197424 */ /* 0x000fcc00078e00ff */
[----:B------:R-:W-:-:S10]  /*5640*/  DFMA R24, R2, R24, +INF ;  /* 0x7ff000000218742b */ /* 0x000fd40000000018 */
[----:B------:R-:W-:Y:S02]  /*5650*/  FSEL R24, R24, RZ, P0 ;  /* 0x000000ff18187208 */ /* 0x000fe40000000000 */
[----:B------:R-:W-:-:S07]  /*5660*/  FSEL R25, R25, -QNAN , P0 ;  /* 0xfff0000019197808 */ /* 0x000fce0000000000 */
.L_x_85:
[----:B------:R-:W-:Y:S05]  /*5670*/  BSYNC.RECONVERGENT B0 ;  /* 0x0000000000007941 */ /* 0x000fea0003800200 */
.L_x_83:
        /* <DEDUP_REMOVED lines=16> */
[----:B------:R-:W-:Y:S01]  /*5780*/  MOV R26, R24 ;  /* 0x00000018001a7202 */ /* 0x000fe20000000f00 */
[----:B------:R-:W-:Y:S01]  /*5790*/  IMAD.MOV.U32 R30, RZ, RZ, R12 ;  /* 0x000000ffff1e7224 */ /* 0x000fe200078e000c */
[----:B------:R-:W-:Y:S01]  /*57a0*/  MOV R24, 0x57d0 ;  /* 0x000057d000187802 */ /* 0x000fe20000000f00 */
[----:B------:R-:W-:-:S07]  /*57b0*/  IMAD.MOV.U32 R31, RZ, RZ, R13 ;  /* 0x000000ffff1f7224 */ /* 0x000fce00078e000d */
[----:B------:R-:W-:Y:S05]  /*57c0*/  CALL.REL.NOINC `($__internal_1_$__cuda_sm20_div_rn_f64_full) ;  /* 0x0000002400387944 */ /* 0x000fea0003c00000 */
[----:B------:R-:W-:Y:S02]  /*57d0*/  IMAD.MOV.U32 R27, RZ, RZ, R26 ;  /* 0x000000ffff1b7224 */ /* 0x000fe400078e001a */
[----:B------:R-:W-:-:S07]  /*57e0*/  IMAD.MOV.U32 R26, RZ, RZ, R25 ;  /* 0x000000ffff1a7224 */ /* 0x000fce00078e0019 */
.L_x_87:
[----:B------:R-:W-:Y:S05]  /*57f0*/  BSYNC.RECONVERGENT B2 ;  /* 0x0000000000027941 */ /* 0x000fea0003800200 */
.L_x_86:
[----:B------:R-:W0:Y:S01]  /*5800*/  MUFU.RCP64H R3, R7 ;  /* 0x0000000700037308 */ /* 0x000e220000001800 */
[----:B------:R-:W-:Y:S01]  /*5810*/  MOV R2, 0x1 ;  /* 0x0000000100027802 */ /* 0x000fe20000000f00 */
[----:B------:R-:W-:Y:S01]  /*5820*/  BSSY.RECONVERGENT B2, `(.L_x_88) ;  /* 0x0000014000027945 */ /* 0x000fe20003800200 */
[----:B------:R-:W-:-:S04]  /*5830*/  FSETP.GEU.AND P1, PT, |R27|, 6.5827683646048100446e-37, PT ;  /* 0x036000001b00780b */ /* 0x000fc80003f2e200 */
        /* <DEDUP_REMOVED lines=16> */
[----:B------:R-:W-:Y:S01]  /*5940*/  IMAD.MOV.U32 R2, RZ, RZ, R25 ;  /* 0x000000ffff027224 */ /* 0x000fe200078e0019 */
[----:B------:R-:W-:-:S07]  /*5950*/  MOV R3, R26 ;  /* 0x0000001a00037202 */ /* 0x000fce0000000f00 */
.L_x_89:
[----:B------:R-:W-:Y:S05]  /*5960*/  BSYNC.RECONVERGENT B2 ;  /* 0x0000000000027941 */ /* 0x000fea0003800200 */
.L_x_88:
[----:B------:R-:W-:Y:S01]  /*5970*/  DADD R26, -R2, 0.5 ;  /* 0x3fe00000021a7429 */ /* 0x000fe20000000100 */
[----:B------:R-:W-:Y:S02]  /*5980*/  IMAD.MOV.U32 R24, RZ, RZ, R19 ;  /* 0x000000ffff187224 */ /* 0x000fe400078e0013 */
[----:B------:R-:W-:Y:S02]  /*5990*/  IMAD.MOV.U32 R3, RZ, RZ, RZ ;  /* 0x000000ffff037224 */ /* 0x000fe400078e00ff */
[----:B------:R-:W-:Y:S01]  /*59a0*/  IMAD.MOV.U32 R18, RZ, RZ, R45 ;  /* 0x000000ffff127224 */ /* 0x000fe200078e002d */
[----:B------:R0:W1:Y:S01]  /*59b0*/  F2I.F64.FLOOR R2, R26 ;  /* 0x0000001a00027311 */ /* 0x0000620000305100 */
[----:B------:R-:W-:Y:S01]  /*59c0*/  IMAD.MOV.U32 R21, RZ, RZ, R56 ;  /* 0x000000ffff157224 */ /* 0x000fe200078e0038 */
[----:B------:R-:W-:Y:S06]  /*59d0*/  BRA `(.L_x_73) ;  /* 0x0000000000207947 */ /* 0x000fec0003800000 */
.L_x_74:
[----:B------:R-:W-:Y:S01]  /*59e0*/  ISETP.NE.AND P0, PT, R3, RZ, PT ;  /* 0x000000ff0300720c */ /* 0x000fe20003f05270 */
[----:B------:R-:W-:Y:S01]  /*59f0*/  IMAD.MOV.U32 R59, RZ, RZ, R19 ;  /* 0x000000ffff3b7224 */ /* 0x000fe200078e0013 */
[----:B------:R-:W-:Y:S01]  /*5a00*/  IADD3 R2, PT, PT, R2, -0x1, RZ ;  /* 0xffffffff02027810 */ /* 0x000fe20007ffe0ff */
[----:B------:R-:W-:Y:S01]  /*5a10*/  IMAD.MOV.U32 R57, RZ, RZ, R45 ;  /* 0x000000ffff397224 */ /* 0x000fe200078e002d */
[----:B------:R-:W-:Y:S01]  /*5a20*/  FSEL R32, R46, R14, !P0 ;  /* 0x0000000e2e207208 */ /* 0x000fe20004000000 */
[----:B------:R-:W-:Y:S01]  /*5a30*/  IMAD.MOV.U32 R24, RZ, RZ, R56 ;  /* 0x000000ffff187224 */ /* 0x000fe200078e0038 */
[----:B------:R-:W-:-:S06]  /*5a40*/  FSEL R33, R47, R15, !P0 ;  /* 0x0000000f2f217208 */ /* 0x000fcc0004000000 */
[----:B------:R-:W-:-:S11]  /*5a50*/  DMUL R32, R6, R32 ;  /* 0x0000002006207228 */ /* 0x000fd60000000000 */
.L_x_73:
[----:B------:R-:W-:Y:S05]  /*5a60*/  BSYNC.RECONVERGENT B1 ;  /* 0x0000000000017941 */ /* 0x000fea0003800200 */
.L_x_72:
[----:B------:R-:W-:Y:S01]  /*5a70*/  DSETP.NEU.AND P0, PT, R8, RZ, PT ;  /* 0x000000ff0800722a */ /* 0x000fe20003f0d000 */
[----:B------:R-:W-:Y:S01]  /*5a80*/  BSSY.RECONVERGENT B0, `(.L_x_90) ;  /* 0x000002e000007945 */ /* 0x000fe20003800200 */
[----:B------:R-:W-:Y:S01]  /*5a90*/  DSETP.NEU.AND P3, PT, R48, RZ, PT ;  /* 0x000000ff3000722a */ /* 0x000fe20003f6d000 */
[----:B0-2---:R-:W-:Y:S01]  /*5aa0*/  CS2R R26, SRZ ;  /* 0x00000000001a7805 */ /* 0x005fe2000001ff00 */
[----:B------:R-:W-:Y:S01]  /*5ab0*/  DADD R50, R50, R32 ;  /* 0x0000000032327229 */ /* 0x000fe20000000020 */
[----:B------:R-:W-:Y:S01]  /*5ac0*/  MOV R56, R57 ;  /* 0x0000003900387202 */ /* 0x000fe20000000f00 */
[----:B------:R-:W-:Y:S02]  /*5ad0*/  IMAD.MOV.U32 R32, RZ, RZ, R59 ;  /* 0x000000ffff207224 */ /* 0x000fe400078e003b */
[----:B------:R-:W-:-:S06]  /*5ae0*/  IMAD.MOV.U32 R19, RZ, RZ, R24 ;  /* 0x000000ffff137224 */ /* 0x000fcc00078e0018 */
[----:B------:R-:W-:Y:S05]  /*5af0*/  @!P0 BRA `(.L_x_91) ;  /* 0x0000000000988947 */ /* 0x000fea0003800000 */
[----:B------:R-:W-:Y:S01]  /*5b00*/  SHF.R.U32.HI R26, RZ, 0x2, R21 ;  /* 0x00000002ff1a7819 */ /* 0x000fe20000011615 */
[----:B------:R-:W-:Y:S01]  /*5b10*/  UMOV UR10, 0x55555555 ;  /* 0x55555555000a7882 */ /* 0x000fe20000000000 */
[----:B------:R-:W-:Y:S01]  /*5b20*/  SHF.R.U32.HI R25, RZ, 0x2, R18 ;  /* 0x00000002ff197819 */ /* 0x000fe20000011612 */
[----:B------:R-:W-:Y:S01]  /*5b30*/  UMOV UR11, 0x3fc55555 ;  /* 0x3fc55555000b7882 */ /* 0x000fe20000000000 */
[----:B------:R-:W-:Y:S01]  /*5b40*/  LOP3.LUT R19, R26, R21, RZ, 0x3c, !PT ;  /* 0x000000151a137212 */ /* 0x000fe200078e3cff */
[----:B------:R-:W-:Y:S01]  /*5b50*/  IMAD.SHL.U32 R26, R59, 0x10, RZ ;  /* 0x000000103b1a7824 */ /* 0x000fe200078e00ff */
[----:B------:R-:W-:Y:S02]  /*5b60*/  LOP3.LUT R25, R25, R18, RZ, 0x3c, !PT ;  /* 0x0000001219197212 */ /* 0x000fe400078e3cff */
[----:B------:R-:W-:Y:S01]  /*5b70*/  MOV R27, 0x3ca00000 ;  /* 0x3ca00000001b7802 */ /* 0x000fe20000000f00 */
[----:B------:R-:W-:-:S05]  /*5b80*/  IMAD.SHL.U32 R21, R19, 0x2, RZ ;  /* 0x0000000213157824 */ /* 0x000fca00078e00ff */
[----:B------:R-:W-:Y:S01]  /*5b90*/  LOP3.LUT R26, R59, R26, R21, 0x96, !PT ;  /* 0x0000001a3b1a7212 */ /* 0x000fe200078e9615 */
[----:B------:R-:W-:-:S03]  /*5ba0*/  IMAD.MOV.U32 R21, RZ, RZ, R24 ;  /* 0x000000ffff157224 */ /* 0x000fc600078e0018 */
[----:B------:R-:W-:Y:S01]  /*5bb0*/  LOP3.LUT R56, R26, R19, RZ, 0x3c, !PT ;  /* 0x000000131a387212 */ /* 0x000fe200078e3cff */
[C---:B------:R-:W-:Y:S02]  /*5bc0*/  IMAD.SHL.U32 R19, R25.reuse, 0x2, RZ ;  /* 0x0000000219137824 */ /* 0x040fe400078e00ff */
[----:B------:R-:W-:Y:S01]  /*5bd0*/  IMAD.MOV.U32 R26, RZ, RZ, 0x0 ;  /* 0x00000000ff1a7424 */ /* 0x000fe200078e00ff */
        /* <DEDUP_REMOVED lines=8> */
[----:B------:R-:W-:-:S04]  /*5c60*/  IMAD.MOV.U32 R29, RZ, RZ, R19 ;  /* 0x000000ffff1d7224 */ /* 0x000fc800078e0013 */
[----:B------:R-:W0:Y:S02]  /*5c70*/  I2F.F64.U64 R18, R28 ;  /* 0x0000001c00127312 */ /* 0x000e240000301800 */
[----:B0-----:R-:W-:-:S08]  /*5c80*/  DFMA R18, R18, R26, 5.5511151231257827021e-17 ;  /* 0x3c9000001212742b */ /* 0x001fd0000000001a */
[----:B------:R-:W-:-:S14]  /*5c90*/  DSETP.GTU.AND P1, PT, R18, UR10, PT ;  /* 0x0000000a12007e2a */ /* 0x000fdc000bf2c000 */
[----:B------:R-:W-:Y:S01]  /*5ca0*/  @P1 IMAD.MOV.U32 R26, RZ, RZ, 0x55555555 ;  /* 0x55555555ff1a1424 */ /* 0x000fe200078e00ff */
[----:B------:R-:W-:Y:S01]  /*5cb0*/  @P1 DSETP.GT.AND P0, PT, R18, UR10, PT ;  /* 0x0000000a12001e2a */ /* 0x000fe2000bf04000 */
[----:B------:R-:W-:-:S06]  /*5cc0*/  @P1 IMAD.MOV.U32 R27, RZ, RZ, 0x3fd55555 ;  /* 0x3fd55555ff1b1424 */ /* 0x000fcc00078e00ff */
[----:B------:R-:W-:Y:S01]  /*5cd0*/  @P1 DSETP.GTU.AND P2, PT, R18, R26, PT ;  /* 0x0000001a1200122a */ /* 0x000fe20003f4c000 */
[----:B------:R-:W-:Y:S01]  /*5ce0*/  IMAD.MOV.U32 R26, RZ, RZ, R22 ;  /* 0x000000ffff1a7224 */ /* 0x000fe200078e0016 */
[----:B------:R-:W-:Y:S01]  /*5cf0*/  MOV R19, R59 ;  /* 0x0000003b00137202 */ /* 0x000fe20000000f00 */
[----:B------:R-:W-:-:S03]  /*5d00*/  IMAD.MOV.U32 R27, RZ, RZ, R23 ;  /* 0x000000ffff1b7224 */ /* 0x000fc600078e0017 */
[----:B------:R-:W-:Y:S01]  /*5d10*/  @P1 FSEL R25, R36, RZ, !P2 ;  /* 0x000000ff24191208 */ /* 0x000fe20005000000 */
[----:B------:R-:W-:Y:S01]  /*5d20*/  IMAD.MOV.U32 R18, RZ, RZ, R57 ;  /* 0x000000ffff127224 */ /* 0x000fe200078e0039 */
[----:B------:R-:W-:Y:S02]  /*5d30*/  @P1 FSEL R28, R37, RZ, !P2 ;  /* 0x000000ff251c1208 */ /* 0x000fe40005000000 */
[----:B------:R-:W-:Y:S02]  /*5d40*/  @P1 FSEL R26, R25, RZ, P0 ;  /* 0x000000ff191a1208 */ /* 0x000fe40000000000 */
[----:B------:R-:W-:-:S07]  /*5d50*/  @P1 FSEL R27, R28, RZ, P0 ;  /* 0x000000ff1c1b1208 */ /* 0x000fce0000000000 */
.L_x_91:
[----:B------:R-:W-:Y:S05]  /*5d60*/  BSYNC.RECONVERGENT B0 ;  /* 0x0000000000007941 */ /* 0x000fea0003800200 */
.L_x_90:
[----:B------:R-:W-:Y:S01]  /*5d70*/  BSSY.RECONVERGENT B1, `(.L_x_92) ;  /* 0x00001b4000017945 */ /* 0x000fe20003800200 */
[----:B------:R-:W-:Y:S01]  /*5d80*/  DADD R50, R50, R26 ;  /* 0x0000000032327229 */ /* 0x000fe2000000001a */
[----:B------:R-:W-:Y:S01]  /*5d90*/  IMAD.MOV.U32 R57, RZ, RZ, R32 ;  /* 0x000000ffff397224 */ /* 0x000fe200078e0020 */
[----:B------:R-:W-:Y:S01]  /*5da0*/  CS2R R26, SRZ ;  /* 0x00000000001a7805 */ /* 0x000fe2000001ff00 */
[----:B------:R-:W-:Y:S08]  /*5db0*/  @!P3 BRA `(.L_x_93) ;  /* 0x0000001800bcb947 */ /* 0x000ff00003800000 */
[----:B-----5:R-:W-:-:S13]  /*5dc0*/  ISETP.GT.AND P0, PT, R42, RZ, PT ;  /* 0x000000ff2a00720c */ /* 0x020fda0003f04270 */
[----:B------:R-:W-:Y:S05]  /*5dd0*/  @P0 BRA `(.L_x_94) ;  /* 0x0000001800a40947 */ /* 0x000fea0003800000 */
[----:B------:R-:W-:Y:S01]  /*5de0*/  SHF.R.U32.HI R24, RZ, 0x2, R21 ;  /* 0x00000002ff187819 */ /* 0x000fe20000011615 */
[----:B------:R-:W-:Y:S01]  /*5df0*/  BSSY.RECONVERGENT B0, `(.L_x_95) ;  /* 0x0000068000007945 */ /* 0x000fe20003800200 */
[----:B------:R-:W-:Y:S01]  /*5e00*/  SHF.R.U32.HI R27, RZ, 0x2, R18 ;  /* 0x00000002ff1b7819 */ /* 0x000fe20000011612 */
[----:B------:R-:W-:Y:S01]  /*5e10*/  IMAD.MOV.U32 R28, RZ, RZ, -0x3ff ;  /* 0xfffffc01ff1c7424 */ /* 0x000fe200078e00ff */
[----:B------:R-:W-:Y:S01]  /*5e20*/  LOP3.LUT R24, R24, R21, RZ, 0x3c, !PT ;  /* 0x0000001518187212 */ /* 0x000fe200078e3cff */
[----:B------:R-:W-:Y:S01]  /*5e30*/  IMAD.SHL.U32 R21, R32, 0x10, RZ ;  /* 0x0000001020157824 */ /* 0x000fe200078e00ff */
[----:B------:R-:W-:Y:S02]  /*5e40*/  LOP3.LUT R26, R27, R18, RZ, 0x3c, !PT ;  /* 0x000000121b1a7212 */ /* 0x000fe400078e3cff */
[----:B------:R-:W-:Y:S02]  /*5e50*/  SHF.L.U32 R25, R24, 0x1, RZ ;  /* 0x0000000118197819 */ /* 0x000fe400000006ff */
[----:B------:R-:W-:-:S02]  /*5e60*/  MOV R27, 0x3ca00000 ;  /* 0x3ca00000001b7802 */ /* 0x000fc40000000f00 */
[----:B------:R-:W-:-:S04]  /*5e70*/  LOP3.LUT R21, R32, R21, R25, 0x96, !PT ;  /* 0x0000001520157212 */ /* 0x000fc800078e9619 */
[----:B------:R-:W-:Y:S01]  /*5e80*/  LOP3.LUT R18, R21, R24, RZ, 0x3c, !PT ;  /* 0x0000001815127212 */ /* 0x000fe200078e3cff */
[----:B------:R-:W-:-:S03]  /*5e90*/  IMAD.SHL.U32 R24, R26, 0x2, RZ ;  /* 0x000000021a187824 */ /* 0x000fc600078e00ff */
[----:B------:R-:W-:Y:S01]  /*5ea0*/  IADD3 R31, PT, PT, R20, 0x587c5, R18 ;  /* 0x000587c5141f7810 */ /* 0x000fe20007ffe012 */
[----:B------:R-:W-:-:S05]  /*5eb0*/  IMAD.SHL.U32 R21, R18, 0x10, RZ ;  /* 0x0000001012157824 */ /* 0x000fca00078e00ff */
[----:B------:R-:W-:Y:S01]  /*5ec0*/  LOP3.LUT R21, R26, R24, R21, 0x96, !PT ;  /* 0x000000181a157212 */ /* 0x000fe200078e9615 */
[----:B------:R-:W-:-:S03]  /*5ed0*/  IMAD.MOV.U32 R26, RZ, RZ, 0x0 ;  /* 0x00000000ff1a7424 */ /* 0x000fc600078e00ff */
[----:B------:R-:W-:-:S04]  /*5ee0*/  LOP3.LUT R21, R21, R18, RZ, 0x3c, !PT ;  /* 0x0000001215157212 */ /* 0x000fc800078e3cff */
[----:B------:R-:W-:-:S05]  /*5ef0*/  IADD3 R24, PT, PT, R20, 0xb0f8a, R21 ;  /* 0x000b0f8a14187810 */ /* 0x000fca0007ffe015 */
[----:B------:R-:W-:-:S03]  /*5f00*/  IMAD.WIDE.U32 R24, R24, 0x200000, RZ ;  /* 0x0020000018187825 */ /* 0x000fc600078e00ff */
[----:B------:R-:W-:Y:S01]  /*5f10*/  LOP3.LUT R30, R24, R31, RZ, 0x3c, !PT ;  /* 0x0000001f181e7212 */ /* 0x000fe200078e3cff */
[----:B------:R-:W-:-:S04]  /*5f20*/  IMAD.MOV.U32 R31, RZ, RZ, R25 ;  /* 0x000000ffff1f7224 */ /* 0x000fc800078e0019 */
[----:B------:R-:W0:Y:S02]  /*5f30*/  I2F.F64.U64 R24, R30 ;  /* 0x0000001e00187312 */ /* 0x000e240000301800 */
[----:B0-----:R-:W-:-:S10]  /*5f40*/  DFMA R26, R24, R26, 5.5511151231257827021e-17 ;  /* 0x3c900000181a742b */ /* 0x001fd4000000001a */
[----:B------:R-:W-:Y:S01]  /*5f50*/  ISETP.GT.AND P0, PT, R27, 0xfffff, PT ;  /* 0x000fffff1b00780c */ /* 0x000fe20003f04270 */
[--C-:B------:R-:W-:Y:S02]  /*5f60*/  IMAD.MOV.U32 R24, RZ, RZ, R26.reuse ;  /* 0x000000ffff187224 */ /* 0x100fe400078e001a */
[--C-:B------:R-:W-:Y:S02]  /*5f70*/  IMAD.MOV.U32 R25, RZ, RZ, R27.reuse ;  /* 0x000000ffff197224 */ /* 0x100fe400078e001b */
[----:B------:R-:W-:Y:S02]  /*5f80*/  IMAD.MOV.U32 R29, RZ, RZ, R27 ;  /* 0x000000ffff1d7224 */ /* 0x000fe400078e001b */
[----:B------:R-:W-:-:S06]  /*5f90*/  IMAD.MOV.U32 R30, RZ, RZ, R26 ;  /* 0x000000ffff1e7224 */ /* 0x000fcc00078e001a */
[----:B------:R-:W-:Y:S01]  /*5fa0*/  @!P0 DMUL R24, R24, 1.80143985094819840000e+16 ;  /* 0x4350000018188828 */ /* 0x000fe20000000000 */
[----:B------:R-:W-:-:S09]  /*5fb0*/  @!P0 IMAD.MOV.U32 R28, RZ, RZ, -0x435 ;  /* 0xfffffbcbff1c8424 */ /* 0x000fd200078e00ff */
[----:B------:R-:W-:Y:S02]  /*5fc0*/  @!P0 IMAD.MOV.U32 R29, RZ, RZ, R25 ;  /* 0x000000ffff1d8224 */ /* 0x000fe400078e0019 */
[----:B------:R-:W-:-:S03]  /*5fd0*/  @!P0 IMAD.MOV.U32 R30, RZ, RZ, R24 ;  /* 0x000000ffff1e8224 */ /* 0x000fc600078e0018 */
[----:B------:R-:W-:-:S04]  /*5fe0*/  IADD3 R27, PT, PT, R29, -0x1, RZ ;  /* 0xffffffff1d1b7810 */ /* 0x000fc80007ffe0ff */
[----:B------:R-:W-:-:S13]  /*5ff0*/  ISETP.GT.U32.AND P1, PT, R27, 0x7feffffe, PT ;  /* 0x7feffffe1b00780c */ /* 0x000fda0003f24070 */
[----:B------:R-:W-:Y:S05]  /*6000*/  @P1 BRA `(.L_x_96) ;  /* 0x0000000400001947 */ /* 0x000fea0003800000 */
[C---:B------:R-:W-:Y:S01]  /*6010*/  LOP3.LUT R24, R29.reuse, 0xfffff, RZ, 0xc0, !PT ;  /* 0x000fffff1d187812 */ /* 0x040fe200078ec0ff */
[----:B------:R-:W-:Y:S01]  /*6020*/  IMAD.MOV.U32 R62, RZ, RZ, RZ ;  /* 0x000000ffff3e7224 */ /* 0x000fe200078e00ff */
[----:B------:R-:W-:Y:S01]  /*6030*/  UMOV UR10, 0x3ae80f1e ;  /* 0x3ae80f1e000a7882 */ /* 0x000fe20000000000 */
[----:B------:R-:W-:Y:S01]  /*6040*/  IMAD.MOV.U32 R58, RZ, RZ, -0x748574fc ;  /* 0x8b7a8b04ff3a7424 */ /* 0x000fe200078e00ff */
[----:B------:R-:W-:Y:S01]  /*6050*/  LOP3.LUT R31, R24, 0x3ff00000, RZ, 0xfc, !PT ;  /* 0x3ff00000181f7812 */ /* 0x000fe200078efcff */
[----:B------:R-:W-:Y:S01]  /*6060*/  IMAD.MOV.U32 R59, RZ, RZ, 0x3ed0ee25 ;  /* 0x3ed0ee25ff3b7424 */ /* 0x000fe200078e00ff */
[----:B------:R-:W-:Y:S01]  /*6070*/  UMOV UR11, 0x3eb1380b ;  /* 0x3eb1380b000b7882 */ /* 0x000fe20000000000 */
[----:B------:R-:W-:Y:S01]  /*6080*/  LEA.HI R28, R29, R28, RZ, 0xc ;  /* 0x0000001c1d1c7211 */ /* 0x000fe200078f60ff */
[----:B------:R-:W-:Y:S01]  /*6090*/  IMAD.MOV.U32 R29, RZ, RZ, 0x43300000 ;  /* 0x43300000ff1d7424 */ /* 0x000fe200078e00ff */
[----:B------:R-:W-:Y:S01]  /*60a0*/  ISETP.GE.U32.AND P0, PT, R31, 0x3ff6a09f, PT ;  /* 0x3ff6a09f1f00780c */ /* 0x000fe20003f06070 */
[----:B------:R-:W-:Y:S01]  /*60b0*/  UMOV UR12, 0x80000000 ;  /* 0x80000000000c7882 */ /* 0x000fe20000000000 */
[----:B------:R-:W-:-:S11]  /*60c0*/  UMOV UR13, 0x43300000 ;  /* 0x43300000000d7882 */ /* 0x000fd60000000000 */
[----:B------:R-:W-:Y:S02]  /*60d0*/  @P0 IADD3 R25, PT, PT, R31, -0x100000, RZ ;  /* 0xfff000001f190810 */ /* 0x000fe40007ffe0ff */
[----:B------:R-:W-:-:S03]  /*60e0*/  @P0 IADD3 R28, PT, PT, R28, 0x1, RZ ;  /* 0x000000011c1c0810 */ /* 0x000fc60007ffe0ff */
[----:B------:R-:W-:Y:S01]  /*60f0*/  @P0 IMAD.MOV.U32 R31, RZ, RZ, R25 ;  /* 0x000000ffff1f0224 */ /* 0x000fe200078e0019 */
[----:B------:R-:W-:-:S05]  /*6100*/  LOP3.LUT R28, R28, 0x80000000, RZ, 0x3c, !PT ;  /* 0x800000001c1c7812 */ /* 0x000fca00078e3cff */
[C---:B------:R-:W-:Y:S02]  /*6110*/  DADD R34, R30.reuse, 1 ;  /* 0x3ff000001e227429 */ /* 0x040fe40000000000 */
[----:B------:R-:W-:Y:S02]  /*6120*/  DADD R30, R30, -1 ;  /* 0xbff000001e1e7429 */ /* 0x000fe40000000000 */
[----:B------:R-:W-:Y:S01]  /*6130*/  DADD R28, R28, -UR12 ;  /* 0x8000000c1c1c7e29 */ /* 0x000fe20008000000 */
[----:B------:R-:W-:Y:S01]  /*6140*/  UMOV UR12, 0xfefa39ef ;  /* 0xfefa39ef000c7882 */ /* 0x000fe20000000000 */
[----:B------:R-:W0:Y:S01]  /*6150*/  MUFU.RCP64H R63, R35 ;  /* 0x00000023003f7308 */ /* 0x000e220000001800 */
[----:B------:R-:W-:Y:S01]  /*6160*/  UMOV UR13, 0x3fe62e42 ;  /* 0x3fe62e42000d7882 */ /* 0x000fe20000000000 */
[----:B0-----:R-:W-:-:S08]  /*6170*/  DFMA R24, -R34, R62, 1 ;  /* 0x3ff000002218742b */ /* 0x001fd0000000013e */
[----:B------:R-:W-:-:S08]  /*6180*/  DFMA R24, R24, R24, R24 ;  /* 0x000000181818722b */ /* 0x000fd00000000018 */
[----:B------:R-:W-:-:S08]  /*6190*/  DFMA R62, R62, R24, R62 ;  /* 0x000000183e3e722b */ /* 0x000fd0000000003e */
[----:B------:R-:W-:-:S08]  /*61a0*/  DMUL R24, R30, R62 ;  /* 0x0000003e1e187228 */ /* 0x000fd00000000000 */
[----:B------:R-:W-:-:S08]  /*61b0*/  DFMA R24, R30, R62, R24 ;  /* 0x0000003e1e18722b */ /* 0x000fd00000000018 */
[----:B------:R-:W-:-:S08]  /*61c0*/  DMUL R26, R24, R24 ;  /* 0x00000018181a7228 */ /* 0x000fd00000000000 */
[----:B------:R-:W-:Y:S01]  /*61d0*/  DFMA R34, R26, UR10, R58 ;  /* 0x0000000a1a227c2b */ /* 0x000fe2000800003a */
[----:B------:R-:W-:Y:S01]  /*61e0*/  UMOV UR10, 0x9f02676f ;  /* 0x9f02676f000a7882 */ /* 0x000fe20000000000 */
[----:B------:R-:W-:-:S06]  /*61f0*/  UMOV UR11, 0x3ef3b266 ;  /* 0x3ef3b266000b7882 */ /* 0x000fcc0000000000 */
[----:B------:R-:W-:Y:S01]  /*6200*/  DFMA R34, R26, R34, UR10 ;  /* 0x0000000a1a227e2b */ /* 0x000fe20008000022 */
[----:B------:R-:W-:Y:S01]  /*6210*/  UMOV UR10, 0xa9ab0956 ;  /* 0xa9ab0956000a7882 */ /* 0x000fe20000000000 */
[----:B------:R-:W-:-:S06]  /*6220*/  UMOV UR11, 0x3f1745cb ;  /* 0x3f1745cb000b7882 */ /* 0x000fcc0000000000 */
[----:B------:R-:W-:Y:S01]  /*6230*/  DFMA R34, R26, R34, UR10 ;  /* 0x0000000a1a227e2b */ /* 0x000fe20008000022 */
[----:B------:R-:W-:Y:S01]  /*6240*/  UMOV UR10, 0x2d1b5154 ;  /* 0x2d1b5154000a7882 */ /* 0x000fe20000000000 */
[----:B------:R-:W-:-:S06]  /*6250*/  UMOV UR11, 0x3f3c71c7 ;  /* 0x3f3c71c7000b7882 */ /* 0x000fcc0000000000 */
[----:B------:R-:W-:Y:S01]  /*6260*/  DFMA R58, R26, R34, UR10 ;  /* 0x0000000a1a3a7e2b */ /* 0x000fe20008000022 */
[----:B------:R-:W-:Y:S01]  /*6270*/  UMOV UR10, 0x923be72d ;  /* 0x923be72d000a7882 */ /* 0x000fe20000000000 */
[----:B------:R-:W-:Y:S01]  /*6280*/  UMOV UR11, 0x3f624924 ;  /* 0x3f624924000b7882 */ /* 0x000fe20000000000 */
[----:B------:R-:W-:-:S05]  /*6290*/  DADD R34, R30, -R24 ;  /* 0x000000001e227229 */ /* 0x000fca0000000818 */
[----:B------:R-:W-:Y:S01]  /*62a0*/  DFMA R58, R26, R58, UR10 ;  /* 0x0000000a1a3a7e2b */ /* 0x000fe2000800003a */
[----:B------:R-:W-:Y:S01]  /*62b0*/  UMOV UR10, 0x9999a3c4 ;  /* 0x9999a3c4000a7882 */ /* 0x000fe20000000000 */
[----:B------:R-:W-:Y:S01]  /*62c0*/  UMOV UR11, 0x3f899999 ;  /* 0x3f899999000b7882 */ /* 0x000fe20000000000 */
[----:B------:R-:W-:-:S05]  /*62d0*/  DADD R34, R34, R34 ;  /* 0x0000000022227229 */ /* 0x000fca0000000022 */
[----:B------:R-:W-:Y:S01]  /*62e0*/  DFMA R58, R26, R58, UR10 ;  /* 0x0000000a1a3a7e2b */ /* 0x000fe2000800003a */
[----:B------:R-:W-:Y:S01]  /*62f0*/  UMOV UR10, 0x55555554 ;  /* 0x55555554000a7882 */ /* 0x000fe20000000000 */
[----:B------:R-:W-:Y:S01]  /*6300*/  UMOV UR11, 0x3fb55555 ;  /* 0x3fb55555000b7882 */ /* 0x000fe20000000000 */
[----:B------:R-:W-:Y:S02]  /*6310*/  DFMA R30, R30, -R24, R34 ;  /* 0x800000181e1e722b */ /* 0x000fe40000000022 */
[----:B------:R-:W-:-:S03]  /*6320*/  DFMA R34, R28, UR12, R24 ;  /* 0x0000000c1c227c2b */ /* 0x000fc60008000018 */
[----:B------:R-:W-:Y:S01]  /*6330*/  DFMA R58, R26, R58, UR10 ;  /* 0x0000000a1a3a7e2b */ /* 0x000fe2000800003a */
[----:B------:R-:W-:Y:S01]  /*6340*/  UMOV UR10, 0xfefa39ef ;  /* 0xfefa39ef000a7882 */ /* 0x000fe20000000000 */
[----:B------:R-:W-:Y:S01]  /*6350*/  UMOV UR11, 0x3fe62e42 ;  /* 0x3fe62e42000b7882 */ /* 0x000fe20000000000 */
[----:B------:R-:W-:Y:S02]  /*6360*/  DMUL R30, R62, R30 ;  /* 0x0000001e3e1e7228 */ /* 0x000fe40000000000 */
[----:B------:R-:W-:Y:S01]  /*6370*/  DFMA R60, R28, -UR10, R34 ;  /* 0x8000000a1c3c7c2b */ /* 0x000fe20008000022 */
[----:B------:R-:W-:Y:S01]  /*6380*/  UMOV UR10, 0x3b39803f ;  /* 0x3b39803f000a7882 */ /* 0x000fe20000000000 */
[----:B------:R-:W-:Y:S01]  /*6390*/  UMOV UR11, 0x3c7abc9e ;  /* 0x3c7abc9e000b7882 */ /* 0x000fe20000000000 */
[----:B------:R-:W-:-:S05]  /*63a0*/  DMUL R58, R26, R58 ;  /* 0x0000003a1a3a7228 */ /* 0x000fca0000000000 */
[----:B------:R-:W-:-:S03]  /*63b0*/  DADD R60, -R24, R60 ;  /* 0x00000000183c7229 */ /* 0x000fc6000000013c */
[----:B------:R-:W-:-:S08]  /*63c0*/  DFMA R30, R24, R58, R30 ;  /* 0x0000003a181e722b */ /* 0x000fd0000000001e */
[----:B------:R-:W-:-:S08]  /*63d0*/  DADD R30, R30, -R60 ;  /* 0x000000001e1e7229 */ /* 0x000fd0000000083c */
[----:B------:R-:W-:-:S08]  /*63e0*/  DFMA R30, R28, UR10, R30 ;  /* 0x0000000a1c1e7c2b */ /* 0x000fd0000800001e */
[----:B------:R-:W-:Y:S01]  /*63f0*/  DADD R24, R34, R30 ;  /* 0x0000000022187229 */ /* 0x000fe2000000001e */
[----:B------:R-:W-:Y:S10]  /*6400*/  BRA `(.L_x_97) ;  /* 0x0000000000187947 */ /* 0x000ff40003800000 */
.L_x_96:
[----:B------:R-:W-:Y:S01]  /*6410*/  IMAD.MOV.U32 R26, RZ, RZ, 0x0 ;  /* 0x00000000ff1a7424 */ /* 0x000fe200078e00ff */
[----:B------:R-:W-:Y:S01]  /*6420*/  LOP3.LUT P0, RZ, R25, 0x7fffffff, RZ, 0xc0, !PT ;  /* 0x7fffffff19ff7812 */ /* 0x000fe2000780c0ff */
[----:B------:R-:W-:-:S06]  /*6430*/  IMAD.MOV.U32 R27, RZ, RZ, 0x7ff00000 ;  /* 0x7ff00000ff1b7424 */ /* 0x000fcc00078e00ff */
[----:B------:R-:W-:-:S10]  /*6440*/  DFMA R26, R24, R26, +INF ;  /* 0x7ff00000181a742b */ /* 0x000fd4000000001a */
[----:B------:R-:W-:Y:S02]  /*6450*/  FSEL R24, R26, RZ, P0 ;  /* 0x000000ff1a187208 */ /* 0x000fe40000000000 */
[----:B------:R-:W-:-:S07]  /*6460*/  FSEL R25, R27, -QNAN , P0 ;  /* 0xfff000001b197808 */ /* 0x000fce0000000000 */
.L_x_97:
[----:B------:R-:W-:Y:S05]  /*6470*/  BSYNC.RECONVERGENT B0 ;  /* 0x0000000000007941 */ /* 0x000fea0003800200 */
.L_x_95:
[----:B------:R-:W0:Y:S01]  /*6480*/  MUFU.RCP64H R27, R49 ;  /* 0x00000031001b7308 */ /* 0x000e220000001800 */
[----:B------:R-:W-:Y:S01]  /*6490*/  IMAD.MOV.U32 R26, RZ, RZ, 0x1 ;  /* 0x00000001ff1a7424 */ /* 0x000fe200078e00ff */
[----:B------:R-:W-:Y:S01]  /*64a0*/  FSETP.GEU.AND P2, PT, |R25|, 6.5827683646048100446e-37, PT ;  /* 0x036000001900780b */ /* 0x000fe20003f4e200 */
[----:B------:R-:W-:Y:S01]  /*64b0*/  BSSY.RECONVERGENT B2, `(.L_x_98) ;  /* 0x0000014000027945 */ /* 0x000fe20003800200 */
[----:B------:R-:W-:-:S03]  /*64c0*/  ISETP.NE.AND P1, PT, RZ, UR5, PT ;  /* 0x00000005ff007c0c */ /* 0x000fc6000bf25270 */
        /* <DEDUP_REMOVED lines=15> */
[----:B-1-3--:R-:W-:Y:S05]  /*65c0*/  CALL.REL.NOINC `($__internal_1_$__cuda_sm20_div_rn_f64_full) ;  /* 0x0000001400b87944 */ /* 0x00afea0003c00000 */
[----:B------:R-:W-:Y:S02]  /*65d0*/  IMAD.MOV.U32 R27, RZ, RZ, R26 ;  /* 0x000000ffff1b7224 */ /* 0x000fe400078e001a */
[----:B------:R-:W-:-:S07]  /*65e0*/  IMAD.MOV.U32 R26, RZ, RZ, R25 ;  /* 0x000000ffff1a7224 */ /* 0x000fce00078e0019 */
.L_x_99:
[----:B------:R-:W-:Y:S05]  /*65f0*/  BSYNC.RECONVERGENT B2 ;  /* 0x0000000000027941 */ /* 0x000fea0003800200 */
.L_x_98:
        /* <DEDUP_REMOVED lines=19> */
[----:B-1-3--:R-:W-:Y:S05]  /*6730*/  CALL.REL.NOINC `($__internal_1_$__cuda_sm20_div_rn_f64_full) ;  /* 0x00000014005c7944 */ /* 0x00afea0003c00000 */
[----:B------:R-:W-:Y:S01]  /*6740*/  IMAD.MOV.U32 R24, RZ, RZ, R25 ;  /* 0x000000ffff187224 */ /* 0x000fe200078e0019 */
[----:B------:R-:W-:-:S07]  /*6750*/  MOV R25, R26 ;  /* 0x0000001a00197202 */ /* 0x000fce0000000f00 */
.L_x_101:
[----:B------:R-:W-:Y:S05]  /*6760*/  BSYNC.RECONVERGENT B2 ;  /* 0x0000000000027941 */ /* 0x000fea0003800200 */
.L_x_100:
[----:B------:R-:W-:-:S06]  /*6770*/  DADD R24, -R24, 0.5 ;  /* 0x3fe0000018187429 */ /* 0x000fcc0000000100 */
[----:B------:R0:W2:Y:S01]  /*6780*/  F2I.F64.FLOOR R42, R24 ;  /* 0x00000018002a7311 */ /* 0x0000a20000305100 */
[----:B------:R-:W-:Y:S05]  /*6790*/  @!P1 BRA `(.L_x_102) ;  /* 0x00000008001c9947 */ /* 0x000fea0003800000 */
[----:B0-----:R-:W-:Y:S01]  /*67a0*/  SHF.R.U32.HI R24, RZ, 0x2, R19 ;  /* 0x00000002ff187819 */ /* 0x001fe20000011613 */
[----:B------:R-:W-:Y:S01]  /*67b0*/  IMAD.MOV.U32 R26, RZ, RZ, 0x0 ;  /* 0x00000000ff1a7424 */ /* 0x000fe200078e00ff */
[----:B------:R-:W-:Y:S01]  /*67c0*/  SHF.R.U32.HI R27, RZ, 0x2, R56 ;  /* 0x00000002ff1b7819 */ /* 0x000fe20000011638 */
[----:B------:R-:W-:Y:S01]  /*67d0*/  BSSY.RECONVERGENT B0, `(.L_x_103) ;  /* 0x0000067000007945 */ /* 0x000fe20003800200 */
[----:B------:R-:W-:Y:S01]  /*67e0*/  LOP3.LUT R24, R24, R19, RZ, 0x3c, !PT ;  /* 0x0000001318187212 */ /* 0x000fe200078e3cff */
[----:B------:R-:W-:Y:S01]  /*67f0*/  IMAD.SHL.U32 R19, R21, 0x10, RZ ;  /* 0x0000001015137824 */ /* 0x000fe200078e00ff */
[----:B------:R-:W-:-:S03]  /*6800*/  LOP3.LUT R27, R27, R56, RZ, 0x3c, !PT ;  /* 0x000000381b1b7212 */ /* 0x000fc600078e3cff */
[----:B------:R-:W-:-:S05]  /*6810*/  IMAD.SHL.U32 R25, R24, 0x2, RZ ;  /* 0x0000000218197824 */ /* 0x000fca00078e00ff */
[----:B------:R-:W-:Y:S01]  /*6820*/  LOP3.LUT R24, R24, R25, R19, 0x96, !PT ;  /* 0x0000001918187212 */ /* 0x000fe200078e9613 */
[----:B------:R-:W-:-:S03]  /*6830*/  IMAD.SHL.U32 R19, R27, 0x2, RZ ;  /* 0x000000021b137824 */ /* 0x000fc600078e00ff */
[----:B------:R-:W-:-:S04]  /*6840*/  LOP3.LUT R56, R24, R21, RZ, 0x3c, !PT ;  /* 0x0000001518387212 */ /* 0x000fc800078e3cff */
[----:B------:R-:W-:Y:S01]  /*6850*/  IADD3 R31, PT, PT, R20, 0x10974f, R56 ;  /* 0x0010974f141f7810 */ /* 0x000fe20007ffe038 */
[----:B------:R-:W-:Y:S01]  /*6860*/  IMAD.SHL.U32 R24, R56, 0x10, RZ ;  /* 0x0000001038187824 */ /* 0x000fe200078e00ff */
[----:B------:R-:W-:-:S04]  /*6870*/  IADD3 R20, PT, PT, R20, 0x161f14, RZ ;  /* 0x00161f1414147810 */ /* 0x000fc80007ffe0ff */
[----:B------:R-:W-:Y:S01]  /*6880*/  LOP3.LUT R19, R27, R19, R24, 0x96, !PT ;  /* 0x000000131b137212 */ /* 0x000fe200078e9618 */
[----:B------:R-:W-:-:S03]  /*6890*/  IMAD.MOV.U32 R27, RZ, RZ, 0x3ca00000 ;  /* 0x3ca00000ff1b7424 */ /* 0x000fc600078e00ff */
[----:B------:R-:W-:-:S05]  /*68a0*/  LOP3.LUT R57, R19, R56, RZ, 0x3c, !PT ;  /* 0x0000003813397212 */ /* 0x000fca00078e3cff */
[----:B------:R-:W-:-:S04]  /*68b0*/  IMAD.IADD R24, R57, 0x1, R20 ;  /* 0x0000000139187824 */ /* 0x000fc800078e0214 */
[----:B------:R-:W-:-:S03]  /*68c0*/  IMAD.WIDE.U32 R24, R24, 0x200000, RZ ;  /* 0x0020000018187825 */ /* 0x000fc600078e00ff */
[----:B------:R-:W-:Y:S01]  /*68d0*/  LOP3.LUT R30, R24, R31, RZ, 0x3c, !PT ;  /* 0x0000001f181e7212 */ /* 0x000fe200078e3cff */
[----:B------:R-:W-:-:S04]  /*68e0*/  IMAD.MOV.U32 R31, RZ, RZ, R25 ;  /* 0x000000ffff1f7224 */ /* 0x000fc800078e0019 */
[----:B------:R-:W0:Y:S02]  /*68f0*/  I2F.F64.U64 R24, R30 ;  /* 0x0000001e00187312 */ /* 0x000e240000301800 */
[----:B0-----:R-:W-:-:S10]  /*6900*/  DFMA R26, R24, R26, 5.5511151231257827021e-17 ;  /* 0x3c900000181a742b */ /* 0x001fd4000000001a */
[----:B------:R-:W-:Y:S01]  /*6910*/  ISETP.GT.AND P0, PT, R27, 0xfffff, PT ;  /* 0x000fffff1b00780c */ /* 0x000fe20003f04270 */
[--C-:B------:R-:W-:Y:S01]  /*6920*/  IMAD.MOV.U32 R25, RZ, RZ, R27.reuse ;  /* 0x000000ffff197224 */ /* 0x100fe200078e001b */
[----:B------:R-:W-:Y:S01]  /*6930*/  MOV R24, R26 ;  /* 0x0000001a00187202 */ /* 0x000fe20000000f00 */
[----:B------:R-:W-:Y:S02]  /*6940*/  IMAD.MOV.U32 R28, RZ, RZ, R27 ;  /* 0x000000ffff1c7224 */ /* 0x000fe400078e001b */
[----:B------:R-:W-:-:S08]  /*6950*/  IMAD.MOV.U32 R30, RZ, RZ, R26 ;  /* 0x000000ffff1e7224 */ /* 0x000fd000078e001a */
[----:B------:R-:W-:-:S10]  /*6960*/  @!P0 DMUL R24, R24, 1.80143985094819840000e+16 ;  /* 0x4350000018188828 */ /* 0x000fd40000000000 */
[----:B------:R-:W-:Y:S02]  /*6970*/  @!P0 IMAD.MOV.U32 R28, RZ, RZ, R25 ;  /* 0x000000ffff1c8224 */ /* 0x000fe400078e0019 */
[----:B------:R-:W-:Y:S02]  /*6980*/  @!P0 IMAD.MOV.U32 R30, RZ, RZ, R24 ;  /* 0x000000ffff1e8224 */ /* 0x000fe400078e0018 */
[----:B------:R-:W-:-:S05]  /*6990*/  VIADD R19, R28, 0xffffffff ;  /* 0xffffffff1c137836 */ /* 0x000fca0000000000 */
[----:B------:R-:W-:Y:S02]  /*69a0*/  ISETP.GT.U32.AND P1, PT, R19, 0x7feffffe, PT ;  /* 0x7feffffe1300780c */ /* 0x000fe40003f24070 */
[----:B------:R-:W-:Y:S01]  /*69b0*/  MOV R19, 0xfffffc01 ;  /* 0xfffffc0100137802 */ /* 0x000fe20000000f00 */
[----:B------:R-:W-:-:S10]  /*69c0*/  @!P0 IMAD.MOV.U32 R19, RZ, RZ, -0x435 ;  /* 0xfffffbcbff138424 */ /* 0x000fd400078e00ff */
[----:B------:R-:W-:Y:S05]  /*69d0*/  @P1 BRA `(.L_x_104) ;  /* 0x0000000400001947 */ /* 0x000fea0003800000 */
[----:B------:R-:W-:Y:S01]  /*69e0*/  LOP3.LUT R24, R28, 0xfffff, RZ, 0xc0, !PT ;  /* 0x000fffff1c187812 */ /* 0x000fe200078ec0ff */
[----:B------:R-:W-:Y:S01]  /*69f0*/  IMAD.MOV.U32 R62, RZ, RZ, RZ ;  /* 0x000000ffff3e7224 */ /* 0x000fe200078e00ff */
[----:B------:R-:W-:Y:S01]  /*6a00*/  UMOV UR10, 0x3ae80f1e ;  /* 0x3ae80f1e000a7882 */ /* 0x000fe20000000000 */
[----:B------:R-:W-:Y:S01]  /*6a10*/  IMAD.MOV.U32 R26, RZ, RZ, -0x748574fc ;  /* 0x8b7a8b04ff1a7424 */ /* 0x000fe200078e00ff */
[----:B------:R-:W-:Y:S01]  /*6a20*/  LOP3.LUT R31, R24, 0x3ff00000, RZ, 0xfc, !PT ;  /* 0x3ff00000181f7812 */ /* 0x000fe200078efcff */
[----:B------:R-:W-:Y:S01]  /*6a30*/  IMAD.MOV.U32 R27, RZ, RZ, 0x3ed0ee25 ;  /* 0x3ed0ee25ff1b7424 */ /* 0x000fe200078e00ff */
[----:B------:R-:W-:Y:S01]  /*6a40*/  UMOV UR11, 0x3eb1380b ;  /* 0x3eb1380b000b7882 */ /* 0x000fe20000000000 */
[----:B------:R-:W-:Y:S01]  /*6a50*/  LEA.HI R19, R28, R19, RZ, 0xc ;  /* 0x000000131c137211 */ /* 0x000fe200078f60ff */
[----:B------:R-:W-:Y:S01]  /*6a60*/  UMOV UR12, 0x80000000 ;  /* 0x80000000000c7882 */ /* 0x000fe20000000000 */
[----:B------:R-:W-:Y:S01]  /*6a70*/  ISETP.GE.U32.AND P0, PT, R31, 0x3ff6a09f, PT ;  /* 0x3ff6a09f1f00780c */ /* 0x000fe20003f06070 */
[----:B------:R-:W-:-:S12]  /*6a80*/  UMOV UR13, 0x43300000 ;  /* 0x43300000000d7882 */ /* 0x000fd80000000000 */
[----:B------:R-:W-:Y:S02]  /*6a90*/  @P0 VIADD R25, R31, 0xfff00000 ;  /* 0xfff000001f190836 */ /* 0x000fe40000000000 */
[----:B------:R-:W-:-:S03]  /*6aa0*/  @P0 VIADD R19, R19, 0x1 ;  /* 0x0000000113130836 */ /* 0x000fc60000000000 */
[----:B------:R-:W-:-:S06]  /*6ab0*/  @P0 MOV R31, R25 ;  /* 0x00000019001f0202 */ /* 0x000fcc0000000f00 */
        /* <DEDUP_REMOVED lines=25> */
[----:B------:R-:W-:Y:S02]  /*6c50*/  LOP3.LUT R26, R19, 0x80000000, RZ, 0x3c, !PT ;  /* 0x80000000131a7812 */ /* 0x000fe400078e3cff */
[----:B------:R-:W-:-:S03]  /*6c60*/  MOV R27, 0x43300000 ;  /* 0x43300000001b7802 */ /* 0x000fc60000000f00 */
        /* <DEDUP_REMOVED lines=23> */
.L_x_104:
[----:B------:R-:W-:Y:S01]  /*6de0*/  IMAD.MOV.U32 R26, RZ, RZ, 0x0 ;  /* 0x00000000ff1a7424 */ /* 0x000fe200078e00ff */
[----:B------:R-:W-:Y:S01]  /*6df0*/  LOP3.LUT P0, RZ, R25, 0x7fffffff, RZ, 0xc0, !PT ;  /* 0x7fffffff19ff7812 */ /* 0x000fe2000780c0ff */
[----:B------:R-:W-:-:S06]  /*6e00*/  IMAD.MOV.U32 R27, RZ, RZ, 0x7ff00000 ;  /* 0x7ff00000ff1b7424 */ /* 0x000fcc00078e00ff */
[----:B------:R-:W-:-:S10]  /*6e10*/  DFMA R26, R24, R26, +INF ;  /* 0x7ff00000181a742b */ /* 0x000fd4000000001a */
[----:B------:R-:W-:Y:S02]  /*6e20*/  FSEL R30, R26, RZ, P0 ;  /* 0x000000ff1a1e7208 */ /* 0x000fe40000000000 */
[----:B------:R-:W-:-:S07]  /*6e30*/  FSEL R31, R27, -QNAN , P0 ;  /* 0xfff000001b1f7808 */ /* 0x000fce0000000000 */
.L_x_105:
[----:B------:R-:W-:Y:S05]  /*6e40*/  BSYNC.RECONVERGENT B0 ;  /* 0x0000000000007941 */ /* 0x000fea0003800200 */
.L_x_103:
[----:B------:R-:W0:Y:S01]  /*6e50*/  MUFU.RCP64H R25, R39 ;  /* 0x0000002700197308 */ /* 0x000e220000001800 */
[----:B------:R-:W-:Y:S01]  /*6e60*/  IMAD.MOV.U32 R24, RZ, RZ, 0x1 ;  /* 0x00000001ff187424 */ /* 0x000fe200078e00ff */
[----:B------:R-:W-:Y:S05]  /*6e70*/  BSSY.RECONVERGENT B2, `(.L_x_106) ;  /* 0x0000015000027945 */ /* 0x000fea0003800200 */
[----:B0-----:R-:W-:-:S08]  /*6e80*/  DFMA R26, R24, -R38, 1 ;  /* 0x3ff00000181a742b */ /* 0x001fd00000000826 */
[----:B------:R-:W-:-:S08]  /*6e90*/  DFMA R26, R26, R26, R26 ;  /* 0x0000001a1a1a722b */ /* 0x000fd0000000001a */
[----:B------:R-:W-:-:S08]  /*6ea0*/  DFMA R26, R24, R26, R24 ;  /* 0x0000001a181a722b */ /* 0x000fd00000000018 */
[----:B------:R-:W-:-:S08]  /*6eb0*/  DFMA R24, R26, -R38, 1 ;  /* 0x3ff000001a18742b */ /* 0x000fd00000000826 */
[----:B------:R-:W-:-:S08]  /*6ec0*/  DFMA R24, R26, R24, R26 ;  /* 0x000000181a18722b */ /* 0x000fd0000000001a */
[----:B------:R-:W-:-:S08]  /*6ed0*/  DMUL R26, R24, -R30 ;  /* 0x8000001e181a7228 */ /* 0x000fd00000000000 */
[----:B------:R-:W-:-:S08]  /*6ee0*/  DFMA R28, R26, -R38, -R30 ;  /* 0x800000261a1c722b */ /* 0x000fd0000000081e */
[----:B------:R-:W-:Y:S02]  /*6ef0*/  DFMA R26, R24, R28, R26 ;  /* 0x0000001c181a722b */ /* 0x000fe4000000001a */
[----:B------:R-:W-:-:S08]  /*6f00*/  DADD R24, -RZ, -R30 ;  /* 0x00000000ff187229 */ /* 0x000fd0000000091e */
[----:B------:R-:W-:Y:S02]  /*6f10*/  FFMA R19, RZ, R39, R27 ;  /* 0x00000027ff137223 */ /* 0x000fe4000000001b */
[----:B------:R-:W-:-:S03]  /*6f20*/  FSETP.GEU.AND P1, PT, |R25|, 6.5827683646048100446e-37, PT ;  /* 0x036000001900780b */ /* 0x000fc60003f2e200 */
[----:B------:R-:W-:-:S13]  /*6f30*/  FSETP.GT.AND P0, PT, |R19|, 1.469367938527859385e-39, PT ;  /* 0x001000001300780b */ /* 0x000fda0003f04200 */
[----:B------:R-:W-:Y:S05]  /*6f40*/  @P0 BRA P1, `(.L_x_107) ;  /* 0x00000000001c0947 */ /* 0x000fea0000800000 */
[----:B------:R-:W-:Y:S01]  /*6f50*/  IMAD.MOV.U32 R26, RZ, RZ, R24 ;  /* 0x000000ffff1a7224 */ /* 0x000fe200078e0018 */
[----:B------:R-:W-:Y:S01]  /*6f60*/  MOV R30, R38 ;  /* 0x00000026001e7202 */ /* 0x000fe20000000f00 */
[----:B------:R-:W-:Y:S01]  /*6f70*/  IMAD.MOV.U32 R31, RZ, RZ, R39 ;  /* 0x000000ffff1f7224 */ /* 0x000fe200078e0027 */
[----:B------:R-:W-:-:S07]  /*6f80*/  MOV R24, 0x6fa0 ;  /* 0x00006fa000187802 */ /* 0x000fce0000000f00 */
[----:B-123--:R-:W-:Y:S05]  /*6f90*/  CALL.REL.NOINC `($__internal_1_$__cuda_sm20_div_rn_f64_full) ;  /* 0x0000000c00447944 */ /* 0x00efea0003c00000 */
[----:B------:R-:W-:Y:S02]  /*6fa0*/  IMAD.MOV.U32 R27, RZ, RZ, R26 ;  /* 0x000000ffff1b7224 */ /* 0x000fe400078e001a */
[----:B------:R-:W-:-:S07]  /*6fb0*/  IMAD.MOV.U32 R26, RZ, RZ, R25 ;  /* 0x000000ffff1a7224 */ /* 0x000fce00078e0019 */
.L_x_107:
[----:B------:R-:W-:Y:S05]  /*6fc0*/  BSYNC.RECONVERGENT B2 ;  /* 0x0000000000027941 */ /* 0x000fea0003800200 */
.L_x_106:
[----:B------:R-:W-:Y:S01]  /*6fd0*/  DADD R26, -R40, R26 ;  /* 0x00000000281a7229 */ /* 0x000fe2000000011a */
[----:B------:R-:W-:Y:S01]  /*6fe0*/  IMAD.MOV.U32 R19, RZ, RZ, R21 ;  /* 0x000000ffff137224 */ /* 0x000fe200078e0015 */
[----:B------:R-:W-:Y:S01]  /*6ff0*/  MOV R21, R32 ;  /* 0x0000002000157202 */ /* 0x000fe20000000f00 */
[----:B------:R-:W-:Y:S08]  /*7000*/  BRA `(.L_x_93) ;  /* 0x0000000800287947 */ /* 0x000ff00003800000 */
.L_x_102:
[----:B0-----:R-:W-:Y:S01]  /*7010*/  SHF.R.U32.HI R24, RZ, 0x2, R19 ;  /* 0x00000002ff187819 */ /* 0x001fe20000011613 */
[----:B------:R-:W-:Y:S01]  /*7020*/  BSSY.RECONVERGENT B0, `(.L_x_108) ;  /* 0x0000069000007945 */ /* 0x000fe20003800200 */
[----:B------:R-:W-:Y:S02]  /*7030*/  SHF.R.U32.HI R27, RZ, 0x2, R56 ;  /* 0x00000002ff1b7819 */ /* 0x000fe40000011638 */
[----:B------:R-:W-:Y:S01]  /*7040*/  LOP3.LUT R24, R24, R19, RZ, 0x3c, !PT ;  /* 0x0000001318187212 */ /* 0x000fe200078e3cff */
[----:B------:R-:W-:Y:S01]  /*7050*/  IMAD.SHL.U32 R19, R21, 0x10, RZ ;  /* 0x0000001015137824 */ /* 0x000fe200078e00ff */
[----:B------:R-:W-:Y:S01]  /*7060*/  LOP3.LUT R26, R27, R56, RZ, 0x3c, !PT ;  /* 0x000000381b1a7212 */ /* 0x000fe200078e3cff */
[----:B------:R-:W-:Y:S02]  /*7070*/  IMAD.MOV.U32 R27, RZ, RZ, 0x3ca00000 ;  /* 0x3ca00000ff1b7424 */ /* 0x000fe400078e00ff */
[----:B------:R-:W-:-:S05]  /*7080*/  IMAD.SHL.U32 R25, R24, 0x2, RZ ;  /* 0x0000000218197824 */ /* 0x000fca00078e00ff */
[----:B------:R-:W-:-:S04]  /*7090*/  LOP3.LUT R24, R24, R25, R19, 0x96, !PT ;  /* 0x0000001918187212 */ /* 0x000fc800078e9613 */
[----:B------:R-:W-:Y:S01]  /*70a0*/  LOP3.LUT R56, R24, R21, RZ, 0x3c, !PT ;  /* 0x0000001518387212 */ /* 0x000fe200078e3cff */
[----:B------:R-:W-:-:S03]  /*70b0*/  IMAD.SHL.U32 R24, R26, 0x2, RZ ;  /* 0x000000021a187824 */ /* 0x000fc600078e00ff */
        /* <DEDUP_REMOVED lines=89> */
.L_x_109:
[----:B------:R-:W-:Y:S01]  /*7650*/  IMAD.MOV.U32 R26, RZ, RZ, 0x0 ;  /* 0x00000000ff1a7424 */ /* 0x000fe200078e00ff */
[----:B------:R-:W-:Y:S01]  /*7660*/  LOP3.LUT P0, RZ, R25, 0x7fffffff, RZ, 0xc0, !PT ;  /* 0x7fffffff19ff7812 */ /* 0x000fe2000780c0ff */
[----:B------:R-:W-:-:S06]  /*7670*/  IMAD.MOV.U32 R27, RZ, RZ, 0x7ff00000 ;  /* 0x7ff00000ff1b7424 */ /* 0x000fcc00078e00ff */
[----:B------:R-:W-:-:S10]  /*7680*/  DFMA R26, R24, R26, +INF ;  /* 0x7ff00000181a742b */ /* 0x000fd4000000001a */
[----:B------:R-:W-:Y:S02]  /*7690*/  FSEL R30, R26, RZ, P0 ;  /* 0x000000ff1a1e7208 */ /* 0x000fe40000000000 */
[----:B------:R-:W-:-:S07]  /*76a0*/  FSEL R31, R27, -QNAN , P0 ;  /* 0xfff000001b1f7808 */ /* 0x000fce0000000000 */
.L_x_110:
[----:B------:R-:W-:Y:S05]  /*76b0*/  BSYNC.RECONVERGENT B0 ;  /* 0x0000000000007941 */ /* 0x000fea0003800200 */
.L_x_108:
        /* <DEDUP_REMOVED lines=23> */
.L_x_112:
[----:B------:R-:W-:Y:S05]  /*7830*/  BSYNC.RECONVERGENT B2 ;  /* 0x0000000000027941 */ /* 0x000fea0003800200 */
.L_x_111:
[----:B------:R-:W-:Y:S01]  /*7840*/  IMAD.MOV.U32 R19, RZ, RZ, R21 ;  /* 0x000000ffff137224 */ /* 0x000fe200078e0015 */
[----:B------:R-:W-:Y:S01]  /*7850*/  MOV R21, R32 ;  /* 0x0000002000157202 */ /* 0x000fe20000000f00 */
[----:B------:R-:W-:Y:S06]  /*7860*/  BRA `(.L_x_93) ;  /* 0x0000000000107947 */ /* 0x000fec0003800000 */
.L_x_94:
[----:B------:R-:W-:Y:S02]  /*7870*/  VIADD R42, R42, 0xffffffff ;  /* 0xffffffff2a2a7836 */ /* 0x000fe40000000000 */
[----:B------:R-:W-:Y:S02]  /*7880*/  IMAD.MOV.U32 R57, RZ, RZ, R32 ;  /* 0x000000ffff397224 */ /* 0x000fe400078e0020 */
[----:B------:R-:W-:Y:S02]  /*7890*/  IMAD.MOV.U32 R26, RZ, RZ, R43 ;  /* 0x000000ffff1a7224 */ /* 0x000fe400078e002b */
[----:B------:R-:W-:-:S07]  /*78a0*/  IMAD.MOV.U32 R27, RZ, RZ, R44 ;  /* 0x000000ffff1b7224 */ /* 0x000fce00078e002c */
.L_x_93:
[----:B------:R-:W-:Y:S05]  /*78b0*/  BSYNC.RECONVERGENT B1 ;  /* 0x0000000000017941 */ /* 0x000fea0003800200 */
.L_x_92:
[----:B------:R-:W-:Y:S01]  /*78c0*/  DADD R50, R50, R26 ;  /* 0x0000000032327229 */ /* 0x000fe2000000001a */
[----:B------:R-:W-:Y:S10]  /*78d0*/  BRA.U UP0, `(.L_x_113) ;  /* 0xffffffb9008c7547 */ /* 0x000ff4000b83ffff */
.L_x_51:
[----:B------:R-:W0:Y:S01]  /*78e0*/  S2R R12, SR_TID.X ;  /* 0x00000000000c7919 */ /* 0x000e220000002100 */
[----:B------:R-:W0:Y:S01]  /*78f0*/  S2UR UR10, SR_CTAID.X ;  /* 0x00000000000a79c3 */ /* 0x000e220000002500 */
[----:B------:R-:W-:Y:S04]  /*7900*/  STG.E.64 desc[UR6][R54.64], R50 ;  /* 0x0000003236007986 */ /* 0x000fe8000c101b06 */
[----:B--2--5:R-:W-:Y:S03]  /*7910*/  STG.E desc[UR6][R4.64], R42 ;  /* 0x0000002a04007986 */ /* 0x024fe6000c101906 */
[----:B------:R-:W0:Y:S08]  /*7920*/  LDC R13, c[0x0][0x360] ;  /* 0x0000d800ff0d7b82 */ /* 0x000e300000000800 */
[----:B------:R-:W2:Y:S08]  /*7930*/  LDC.64 R6, c[0x0][0x398] ;  /* 0x0000e600ff067b82 */ /* 0x000eb00000000a00 */
[----:B------:R-:W4:Y:S08]  /*7940*/  LDC.64 R8, c[0x0][0x3a0] ;  /* 0x0000e800ff087b82 */ /* 0x000f300000000a00 */
[----:B------:R-:W4:Y:S01]  /*7950*/  LDC.64 R10, c[0x0][0x3a8] ;  /* 0x0000ea00ff0a7b82 */ /* 0x000f220000000a00 */
[----:B0-----:R-:W-:-:S04]  /*7960*/  IMAD R13, R13, UR10, R12 ;  /* 0x0000000a0d0d7c24 */ /* 0x001fc8000f8e020c */
[----:B--2---:R-:W-:-:S05]  /*7970*/  IMAD.WIDE.U32 R6, R13, 0x4, R6 ;  /* 0x000000040d067825 */ /* 0x004fca00078e0006 */
[----:B-1-3--:R-:W-:Y:S01]  /*7980*/  STG.E desc[UR6][R6.64], R2 ;  /* 0x0000000206007986 */ /* 0x00afe2000c101906 */
[----:B----4-:R-:W-:-:S05]  /*7990*/  IMAD.WIDE.U32 R8, R13, 0x4, R8 ;  /* 0x000000040d087825 */ /* 0x010fca00078e0008 */
[----:B------:R-:W-:Y:S01]  /*79a0*/  STG.E desc[UR6][R8.64], R3 ;  /* 0x0000000308007986 */ /* 0x000fe2000c101906 */
[----:B------:R-:W-:-:S05]  /*79b0*/  IMAD.WIDE.U32 R10, R13, 0x30, R10 ;  /* 0x000000300d0a7825 */ /* 0x000fca00078e000a */
[----:B------:R-:W-:Y:S04]  /*79c0*/  STG.E.64 desc[UR6][R10.64], R20 ;  /* 0x000000140a007986 */ /* 0x000fe8000c101b06 */
[----:B------:R-:W-:Y:S04]  /*79d0*/  STG.E.64 desc[UR6][R10.64+0x8], R18 ;  /* 0x000008120a007986 */ /* 0x000fe8000c101b06 */
[----:B------:R-:W-:Y:S04]  /*79e0*/  STG.E.64 desc[UR6][R10.64+0x10], R56 ;  /* 0x000010380a007986 */ /* 0x000fe8000c101b06 */
[----:B------:R-:W-:Y:S04]  /*79f0*/  STG.E.64 desc[UR6][R10.64+0x18], R16 ;  /* 0x000018100a007986 */ /* 0x000fe8000c101b06 */
[----:B------:R-:W-:Y:S04]  /*7a00*/  STG.E.64 desc[UR6][R10.64+0x28], R52 ;  /* 0x000028340a007986 */ /* 0x000fe8000c101b06 */
[----:B------:R-:W-:Y:S01]  /*7a10*/  STG.E desc[UR6][R10.64+0x20], R0 ;  /* 0x000020000a007986 */ /* 0x000fe2000c101906 */
[----:B------:R-:W-:Y:S05]  /*7a20*/  EXIT ;  /* 0x000000000000794d */ /* 0x000fea0003800000 */
        .weak           $__internal_0_$__cuda_sm20_dblrcp_rn_slowpath_v3
        .type           $__internal_0_$__cuda_sm20_dblrcp_rn_slowpath_v3,@function
        .size           $__internal_0_$__cuda_sm20_dblrcp_rn_slowpath_v3,($__internal_1_$__cuda_sm20_div_rn_f64_full - $__internal_0_$__cuda_sm20_dblrcp_rn_slowpath_v3)
$__internal_0_$__cuda_sm20_dblrcp_rn_slowpath_v3:
[----:B------:R-:W-:Y:S01]  /*7a30*/  DSETP.GTU.AND P0, PT, |R28|, +INF , PT ;  /* 0x7ff000001c00742a */ /* 0x000fe20003f0c200 */
[----:B------:R-:W-:-:S13]  /*7a40*/  BSSY.RECONVERGENT B2, `(.L_x_114) ;  /* 0x0000024000027945 */ /* 0x000fda0003800200 */
[----:B------:R-:W-:Y:S05]  /*7a50*/  @P0 BRA `(.L_x_115) ;  /* 0x0000000000800947 */ /* 0x000fea0003800000 */
[----:B------:R-:W-:-:S04]  /*7a60*/  LOP3.LUT R22, R29, 0x7fffffff, RZ, 0xc0, !PT ;  /* 0x7fffffff1d167812 */ /* 0x000fc800078ec0ff */
[----:B------:R-:W-:-:S04]  /*7a70*/  IADD3 R5, PT, PT, R22, -0x1, RZ ;  /* 0xffffffff16057810 */ /* 0x000fc80007ffe0ff */
[----:B------:R-:W-:-:S13]  /*7a80*/  ISETP.GE.U32.AND P0, PT, R5, 0x7fefffff, PT ;  /* 0x7fefffff0500780c */ /* 0x000fda0003f06070 */
[----:B------:R-:W-:Y:S01]  /*7a90*/  @P0 LOP3.LUT R7, R29, 0x7ff00000, RZ, 0x3c, !PT ;  /* 0x7ff000001d070812 */ /* 0x000fe200078e3cff */
[----:B------:R-:W-:Y:S01]  /*7aa0*/  @P0 IMAD.MOV.U32 R6, RZ, RZ, RZ ;  /* 0x000000ffff060224 */ /* 0x000fe200078e00ff */
[----:B------:R-:W-:Y:S06]  /*7ab0*/  @P0 BRA `(.L_x_116) ;  /* 0x0000000000700947 */ /* 0x000fec0003800000 */
[----:B------:R-:W-:-:S13]  /*7ac0*/  ISETP.GE.U32.AND P0, PT, R22, 0x1000001, PT ;  /* 0x010000011600780c */ /* 0x000fda0003f06070 */
[----:B------:R-:W-:Y:S05]  /*7ad0*/  @!P0 BRA `(.L_x_117) ;  /* 0x0000000000388947 */ /* 0x000fea0003800000 */
[----:B------:R-:W-:Y:S02]  /*7ae0*/  VIADD R7, R29, 0xc0200000 ;  /* 0xc02000001d077836 */ /* 0x000fe40000000000 */
[----:B------:R-:W-:Y:S02]  /*7af0*/  IMAD.MOV.U32 R6, RZ, RZ, R28 ;  /* 0x000000ffff067224 */ /* 0x000fe400078e001c */
[----:B------:R-:W0:Y:S01]  /*7b00*/  MUFU.RCP64H R23, R7 ;  /* 0x0000000700177308 */ /* 0x000e220000001800 */
[----:B------:R-:W-:-:S06]  /*7b10*/  IMAD.MOV.U32 R22, RZ, RZ, R3 ;  /* 0x000000ffff167224 */ /* 0x000fcc00078e0003 */
[----:B0-----:R-:W-:-:S08]  /*7b20*/  DFMA R26, -R6, R22, 1 ;  /* 0x3ff00000061a742b */ /* 0x001fd00000000116 */
[----:B------:R-:W-:-:S08]  /*7b30*/  DFMA R26, R26, R26, R26 ;  /* 0x0000001a1a1a722b */ /* 0x000fd0000000001a */
[----:B------:R-:W-:-:S08]  /*7b40*/  DFMA R26, R22, R26, R22 ;  /* 0x0000001a161a722b */ /* 0x000fd00000000016 */
[----:B------:R-:W-:-:S08]  /*7b50*/  DFMA R22, -R6, R26, 1 ;  /* 0x3ff000000616742b */ /* 0x000fd0000000011a */
[----:B------:R-:W-:-:S08]  /*7b60*/  DFMA R22, R26, R22, R26 ;  /* 0x000000161a16722b */ /* 0x000fd0000000001a */
[----:B------:R-:W-:-:S08]  /*7b70*/  DMUL R22, R22, 2.2250738585072013831e-308 ;  /* 0x0010000016167828 */ /* 0x000fd00000000000 */
[----:B------:R-:W-:-:S08]  /*7b80*/  DFMA R26, -R28, R22, 1 ;  /* 0x3ff000001c1a742b */ /* 0x000fd00000000116 */
[----:B------:R-:W-:-:S08]  /*7b90*/  DFMA R26, R26, R26, R26 ;  /* 0x0000001a1a1a722b */ /* 0x000fd0000000001a */
[----:B------:R-:W-:Y:S01]  /*7ba0*/  DFMA R6, R22, R26, R22 ;  /* 0x0000001a1606722b */ /* 0x000fe20000000016 */
[----:B------:R-:W-:Y:S10]  /*7bb0*/  BRA `(.L_x_116) ;  /* 0x0000000000307947 */ /* 0x000ff40003800000 */
.L_x_117:
[----:B------:R-:W-:Y:S01]  /*7bc0*/  DMUL R22, R28, 8.11296384146066816958e+31 ;  /* 0x469000001c167828 */ /* 0x000fe20000000000 */
[----:B------:R-:W-:-:S05]  /*7bd0*/  MOV R6, R3 ;  /* 0x0000000300067202 */ /* 0x000fca0000000f00 */
[----:B------:R-:W0:Y:S02]  /*7be0*/  MUFU.RCP64H R7, R23 ;  /* 0x0000001700077308 */ /* 0x000e240000001800 */
[----:B0-----:R-:W-:-:S08]  /*7bf0*/  DFMA R26, -R22, R6, 1 ;  /* 0x3ff00000161a742b */ /* 0x001fd00000000106 */
[----:B------:R-:W-:-:S08]  /*7c00*/  DFMA R26, R26, R26, R26 ;  /* 0x0000001a1a1a722b */ /* 0x000fd0000000001a */
[----:B------:R-:W-:-:S08]  /*7c10*/  DFMA R26, R6, R26, R6 ;  /* 0x0000001a061a722b */ /* 0x000fd00000000006 */
[----:B------:R-:W-:-:S08]  /*7c20*/  DFMA R6, -R22, R26, 1 ;  /* 0x3ff000001606742b */ /* 0x000fd0000000011a */
[----:B------:R-:W-:-:S08]  /*7c30*/  DFMA R6, R26, R6, R26 ;  /* 0x000000061a06722b */ /* 0x000fd0000000001a */
[----:B------:R-:W-:Y:S01]  /*7c40*/  DMUL R6, R6, 8.11296384146066816958e+31 ;  /* 0x4690000006067828 */ /* 0x000fe20000000000 */
[----:B------:R-:W-:Y:S10]  /*7c50*/  BRA `(.L_x_116) ;  /* 0x0000000000087947 */ /* 0x000ff40003800000 */
.L_x_115:
[----:B------:R-:W-:Y:S01]  /*7c60*/  LOP3.LUT R7, R29, 0x80000, RZ, 0xfc, !PT ;  /* 0x000800001d077812 */ /* 0x000fe200078efcff */
[----:B------:R-:W-:-:S07]  /*7c70*/  IMAD.MOV.U32 R6, RZ, RZ, R28 ;  /* 0x000000ffff067224 */ /* 0x000fce00078e001c */
.L_x_116:
[----:B------:R-:W-:Y:S05]  /*7c80*/  BSYNC.RECONVERGENT B2 ;  /* 0x0000000000027941 */ /* 0x000fea0003800200 */
.L_x_114:
[----:B------:R-:W-:-:S04]  /*7c90*/  IMAD.MOV.U32 R5, RZ, RZ, 0x0 ;  /* 0x00000000ff057424 */ /* 0x000fc800078e00ff */
[----:B------:R-:W-:Y:S05]  /*7ca0*/  RET.REL.NODEC R4 `(_Z11run_momentsPdS_PiS0_S0_P17curandStateXORWOW) ;  /* 0xffffff8004d47950 */ /* 0x000fea0003c3ffff */
        .weak           $__internal_1_$__cuda_sm20_div_rn_f64_full
        .type           $__internal_1_$__cuda_sm20_div_rn_f64_full,@function
        .size           $__internal_1_$__cuda_sm20_div_rn_f64_full,($__internal_2_$__cuda_sm20_div_s64 - $__internal_1_$__cuda_sm20_div_rn_f64_full)
$__internal_1_$__cuda_sm20_div_rn_f64_full:
[C---:B------:R-:W-:Y:S01]  /*7cb0*/  FSETP.GEU.AND P0, PT, |R31|.reuse, 1.469367938527859385e-39, PT ;  /* 0x001000001f00780b */ /* 0x040fe20003f0e200 */
[----:B------:R-:W-:Y:S01]  /*7cc0*/  IMAD.MOV.U32 R60, RZ, RZ, 0x1 ;  /* 0x00000001ff3c7424 */ /* 0x000fe200078e00ff */
[----:B------:R-:W-:Y:S01]  /*7cd0*/  LOP3.LUT R28, R31, 0x800fffff, RZ, 0xc0, !PT ;  /* 0x800fffff1f1c7812 */ /* 0x000fe200078ec0ff */
[----:B------:R-:W-:Y:S01]  /*7ce0*/  IMAD.MOV.U32 R62, RZ, RZ, R26 ;  /* 0x000000ffff3e7224 */ /* 0x000fe200078e001a */
[----:B------:R-:W-:Y:S01]  /*7cf0*/  MOV R63, R25 ;  /* 0x00000019003f7202 */ /* 0x000fe20000000f00 */
[----:B------:R-:W-:Y:S01]  /*7d00*/  BSSY.RECONVERGENT B0, `(.L_x_118) ;  /* 0x0000059000007945 */ /* 0x000fe20003800200 */
[----:B------:R-:W-:Y:S01]  /*7d10*/  LOP3.LUT R29, R28, 0x3ff00000, RZ, 0xfc, !PT ;  /* 0x3ff000001c1d7812 */ /* 0x000fe200078efcff */
[----:B------:R-:W-:Y:S01]  /*7d20*/  IMAD.MOV.U32 R28, RZ, RZ, R30 ;  /* 0x000000ffff1c7224 */ /* 0x000fe200078e001e */
[C---:B------:R-:W-:Y:S02]  /*7d30*/  FSETP.GEU.AND P3, PT, |R63|.reuse, 1.469367938527859385e-39, PT ;  /* 0x001000003f00780b */ /* 0x040fe40003f6e200 */
[----:B------:R-:W-:-:S02]  /*7d40*/  LOP3.LUT R25, R63, 0x7ff00000, RZ, 0xc0, !PT ;  /* 0x7ff000003f197812 */ /* 0x000fc400078ec0ff */
[----:B------:R-:W-:Y:S01]  /*7d50*/  LOP3.LUT R34, R31, 0x7ff00000, RZ, 0xc0, !PT ;  /* 0x7ff000001f227812 */ /* 0x000fe200078ec0ff */
[----:B------:R-:W-:-:S03]  /*7d60*/  @!P0 DMUL R28, R30, 8.98846567431157953865e+307 ;  /* 0x7fe000001e1c8828 */ /* 0x000fc60000000000 */
[----:B------:R-:W-:-:S03]  /*7d70*/  ISETP.GE.U32.AND P2, PT, R25, R34, PT ;  /* 0x000000221900720c */ /* 0x000fc60003f46070 */
[----:B------:R-:W0:Y:S02]  /*7d80*/  MUFU.RCP64H R61, R29 ;  /* 0x0000001d003d7308 */ /* 0x000e240000001800 */
[----:B------:R-:W-:Y:S01]  /*7d90*/  @!P3 LOP3.LUT R26, R31, 0x7ff00000, RZ, 0xc0, !PT ;  /* 0x7ff000001f1ab812 */ /* 0x000fe200078ec0ff */
[----:B------:R-:W-:Y:S01]  /*7da0*/  @!P3 IMAD.MOV.U32 R66, RZ, RZ, RZ ;  /* 0x000000ffff42b224 */ /* 0x000fe200078e00ff */
[----:B------:R-:W-:Y:S02]  /*7db0*/  @!P0 LOP3.LUT R34, R29, 0x7ff00000, RZ, 0xc0, !PT ;  /* 0x7ff000001d228812 */ /* 0x000fe400078ec0ff */
[----:B------:R-:W-:Y:S01]  /*7dc0*/  @!P3 ISETP.GE.U32.AND P4, PT, R25, R26, PT ;  /* 0x0000001a1900b20c */ /* 0x000fe20003f86070 */
[----:B------:R-:W-:Y:S02]  /*7dd0*/  IMAD.MOV.U32 R26, RZ, RZ, 0x1ca00000 ;  /* 0x1ca00000ff1a7424 */ /* 0x000fe400078e00ff */
[----:B------:R-:W-:-:S03]  /*7de0*/  VIADD R58, R34, 0xffffffff ;  /* 0xffffffff223a7836 */ /* 0x000fc60000000000 */
[C---:B------:R-:W-:Y:S02]  /*7df0*/  @!P3 SEL R35, R26.reuse, 0x63400000, !P4 ;  /* 0x634000001a23b807 */ /* 0x040fe40006000000 */
[----:B------:R-:W-:Y:S02]  /*7e00*/  SEL R27, R26, 0x63400000, !P2 ;  /* 0x634000001a1b7807 */ /* 0x000fe40005000000 */
[----:B------:R-:W-:Y:S01]  /*7e10*/  @!P3 LOP3.LUT R35, R35, 0x80000000, R63, 0xf8, !PT ;  /* 0x800000002323b812 */ /* 0x000fe200078ef83f */
[----:B0-----:R-:W-:-:S03]  /*7e20*/  DFMA R64, R60, -R28, 1 ;  /* 0x3ff000003c40742b */ /* 0x001fc6000000081c */
[----:B------:R-:W-:-:S05]  /*7e30*/  @!P3 LOP3.LUT R67, R35, 0x100000, RZ, 0xfc, !PT ;  /* 0x001000002343b812 */ /* 0x000fca00078efcff */
[----:B------:R-:W-:-:S08]  /*7e40*/  DFMA R64, R64, R64, R64 ;  /* 0x000000404040722b */ /* 0x000fd00000000040 */
[----:B------:R-:W-:Y:S01]  /*7e50*/  DFMA R60, R60, R64, R60 ;  /* 0x000000403c3c722b */ /* 0x000fe2000000003c */
[----:B------:R-:W-:Y:S01]  /*7e60*/  LOP3.LUT R65, R27, 0x800fffff, R63, 0xf8, !PT ;  /* 0x800fffff1b417812 */ /* 0x000fe200078ef83f */
[----:B------:R-:W-:Y:S01]  /*7e70*/  IMAD.MOV.U32 R64, RZ, RZ, R62 ;  /* 0x000000ffff407224 */ /* 0x000fe200078e003e */
[----:B------:R-:W-:-:S05]  /*7e80*/  MOV R27, R25 ;  /* 0x00000019001b7202 */ /* 0x000fca0000000f00 */
[----:B------:R-:W-:Y:S02]  /*7e90*/  DFMA R68, R60, -R28, 1 ;  /* 0x3ff000003c44742b */ /* 0x000fe4000000081c */
[----:B------:R-:W-:-:S06]  /*7ea0*/  @!P3 DFMA R64, R64, 2, -R66 ;  /* 0x400000004040b82b */ /* 0x000fcc0000000842 */
[----:B------:R-:W-:-:S04]  /*7eb0*/  DFMA R68, R60, R68, R60 ;  /* 0x000000443c44722b */ /* 0x000fc8000000003c */
[----:B------:R-:W-:-:S04]  /*7ec0*/  @!P3 LOP3.LUT R27, R65, 0x7ff00000, RZ, 0xc0, !PT ;  /* 0x7ff00000411bb812 */ /* 0x000fc800078ec0ff */
[----:B------:R-:W-:Y:S01]  /*7ed0*/  DMUL R66, R68, R64 ;  /* 0x0000004044427228 */ /* 0x000fe20000000000 */
[----:B------:R-:W-:-:S05]  /*7ee0*/  VIADD R35, R27, 0xffffffff ;  /* 0xffffffff1b237836 */ /* 0x000fca0000000000 */
[----:B------:R-:W-:Y:S02]  /*7ef0*/  ISETP.GT.U32.AND P0, PT, R35, 0x7feffffe, PT ;  /* 0x7feffffe2300780c */ /* 0x000fe40003f04070 */
[----:B------:R-:W-:Y:S02]  /*7f00*/  DFMA R60, R66, -R28, R64 ;  /* 0x8000001c423c722b */ /* 0x000fe40000000040 */
[----:B------:R-:W-:-:S06]  /*7f10*/  ISETP.GT.U32.OR P0, PT, R58, 0x7feffffe, P0 ;  /* 0x7feffffe3a00780c */ /* 0x000fcc0000704470 */
[----:B------:R-:W-:-:S07]  /*7f20*/  DFMA R60, R68, R60, R66 ;  /* 0x0000003c443c722b */ /* 0x000fce0000000042 */
[----:B------:R-:W-:Y:S05]  /*7f30*/  @P0 BRA `(.L_x_119) ;  /* 0x0000000000740947 */ /* 0x000fea0003800000 */
[----:B------:R-:W-:-:S04]  /*7f40*/  LOP3.LUT R27, R31, 0x7ff00000, RZ, 0xc0, !PT ;  /* 0x7ff000001f1b7812 */ /* 0x000fc800078ec0ff */
[CC--:B------:R-:W-:Y:S02]  /*7f50*/  VIADDMNMX R34, R25.reuse, -R27.reuse, 0xb9600000, !PT ;  /* 0xb960000019227446 */ /* 0x0c0fe4000780091b */
[----:B------:R-:W-:Y:S02]  /*7f60*/  ISETP.GE.U32.AND P0, PT, R25, R27, PT ;  /* 0x0000001b1900720c */ /* 0x000fe40003f06070 */
[----:B------:R-:W-:Y:S02]  /*7f70*/  VIMNMX R34, PT, PT, R34, 0x46a00000, PT ;  /* 0x46a0000022227848 */ /* 0x000fe40003fe0100 */
[----:B------:R-:W-:-:S05]  /*7f80*/  SEL R26, R26, 0x63400000, !P0 ;  /* 0x634000001a1a7807 */ /* 0x000fca0004000000 */
[----:B------:R-:W-:Y:S01]  /*7f90*/  IMAD.IADD R26, R34, 0x1, -R26 ;  /* 0x00000001221a7824 */ /* 0x000fe200078e0a1a */
[----:B------:R-:W-:-:S03]  /*7fa0*/  MOV R34, RZ ;  /* 0x000000ff00227202 */ /* 0x000fc60000000f00 */
[----:B------:R-:W-:-:S06]  /*7fb0*/  VIADD R35, R26, 0x7fe00000 ;  /* 0x7fe000001a237836 */ /* 0x000fcc0000000000 */
[----:B------:R-:W-:-:S10]  /*7fc0*/  DMUL R66, R60, R34 ;  /* 0x000000223c427228 */ /* 0x000fd40000000000 */
[----:B------:R-:W-:-:S13]  /*7fd0*/  FSETP.GTU.AND P0, PT, |R67|, 1.469367938527859385e-39, PT ;  /* 0x001000004300780b */ /* 0x000fda0003f0c200 */
[----:B------:R-:W-:Y:S05]  /*7fe0*/  @P0 BRA `(.L_x_120) ;  /* 0x0000000000a80947 */ /* 0x000fea0003800000 */
[----:B------:R-:W-:Y:S01]  /*7ff0*/  DFMA R28, R60, -R28, R64 ;  /* 0x8000001c3c1c722b */ /* 0x000fe20000000040 */
[----:B------:R-:W-:-:S09]  /*8000*/  IMAD.MOV.U32 R34, RZ, RZ, RZ ;  /* 0x000000ffff227224 */ /* 0x000fd200078e00ff */
[C---:B------:R-:W-:Y:S02]  /*8010*/  FSETP.NEU.AND P0, PT, R29.reuse, RZ, PT ;  /* 0x000000ff1d00720b */ /* 0x040fe40003f0d000 */
[----:B------:R-:W-:-:S04]  /*8020*/  LOP3.LUT R30, R29, 0x80000000, R31, 0x48, !PT ;  /* 0x800000001d1e7812 */ /* 0x000fc800078e481f */
[----:B------:R-:W-:-:S07]  /*8030*/  LOP3.LUT R35, R30, R35, RZ, 0xfc, !PT ;  /* 0x000000231e237212 */ /* 0x000fce00078efcff */
[----:B------:R-:W-:Y:S05]  /*8040*/  @!P0 BRA `(.L_x_120) ;  /* 0x0000000000908947 */ /* 0x000fea0003800000 */
[----:B------:R-:W-:Y:S01]  /*8050*/  IMAD.MOV R29, RZ, RZ, -R26 ;  /* 0x000000ffff1d7224 */ /* 0x000fe200078e0a1a */
[----:B------:R-:W-:Y:S01]  /*8060*/  IADD3 R26, PT, PT, -R26, -0x43300000, RZ ;  /* 0xbcd000001a1a7810 */ /* 0x000fe20007ffe1ff */
[----:B------:R-:W-:-:S06]  /*8070*/  IMAD.MOV.U32 R28, RZ, RZ, RZ ;  /* 0x000000ffff1c7224 */ /* 0x000fcc00078e00ff */
[----:B------:R-:W-:Y:S02]  /*8080*/  DFMA R28, R66, -R28, R60 ;  /* 0x8000001c421c722b */ /* 0x000fe4000000003c */
[----:B------:R-:W-:-:S08]  /*8090*/  DMUL.RP R60, R60, R34 ;  /* 0x000000223c3c7228 */ /* 0x000fd00000008000 */
[----:B------:R-:W-:Y:S02]  /*80a0*/  FSETP.NEU.AND P0, PT, |R29|, R26, PT ;  /* 0x0000001a1d00720b */ /* 0x000fe40003f0d200 */
[----:B------:R-:W-:Y:S02]  /*80b0*/  LOP3.LUT R30, R61, R30, RZ, 0x3c, !PT ;  /* 0x0000001e3d1e7212 */ /* 0x000fe400078e3cff */
[----:B------:R-:W-:Y:S02]  /*80c0*/  FSEL R25, R60, R66, !P0 ;  /* 0x000000423c197208 */ /* 0x000fe40004000000 */
[----:B------:R-:W-:-:S03]  /*80d0*/  FSEL R30, R30, R67, !P0 ;  /* 0x000000431e1e7208 */ /* 0x000fc60004000000 */
[----:B------:R-:W-:Y:S01]  /*80e0*/  IMAD.MOV.U32 R66, RZ, RZ, R25 ;  /* 0x000000ffff427224 */ /* 0x000fe200078e0019 */
[----:B------:R-:W-:Y:S01]  /*80f0*/  MOV R67, R30 ;  /* 0x0000001e00437202 */ /* 0x000fe20000000f00 */
[----:B------:R-:W-:Y:S06]  /*8100*/  BRA `(.L_x_120) ;  /* 0x0000000000607947 */ /* 0x000fec0003800000 */
.L_x_119:
[----:B------:R-:W-:-:S14]  /*8110*/  DSETP.NAN.AND P0, PT, R62, R62, PT ;  /* 0x0000003e3e00722a */ /* 0x000fdc0003f08000 */
[----:B------:R-:W-:Y:S05]  /*8120*/  @P0 BRA `(.L_x_121) ;  /* 0x00000000004c0947 */ /* 0x000fea0003800000 */
[----:B------:R-:W-:-:S14]  /*8130*/  DSETP.NAN.AND P0, PT, R30, R30, PT ;  /* 0x0000001e1e00722a */ /* 0x000fdc0003f08000 */
[----:B------:R-:W-:Y:S05]  /*8140*/  @P0 BRA `(.L_x_122) ;  /* 0x0000000000340947 */ /* 0x000fea0003800000 */
[----:B------:R-:W-:Y:S01]  /*8150*/  ISETP.NE.AND P0, PT, R27, R34, PT ;  /* 0x000000221b00720c */ /* 0x000fe20003f05270 */
[----:B------:R-:W-:Y:S02]  /*8160*/  IMAD.MOV.U32 R66, RZ, RZ, 0x0 ;  /* 0x00000000ff427424 */ /* 0x000fe400078e00ff */
[----:B------:R-:W-:-:S10]  /*8170*/  IMAD.MOV.U32 R67, RZ, RZ, -0x80000 ;  /* 0xfff80000ff437424 */ /* 0x000fd400078e00ff */
[----:B------:R-:W-:Y:S05]  /*8180*/  @!P0 BRA `(.L_x_120) ;  /* 0x0000000000408947 */ /* 0x000fea0003800000 */
[----:B------:R-:W-:Y:S02]  /*8190*/  ISETP.NE.AND P0, PT, R27, 0x7ff00000, PT ;  /* 0x7ff000001b00780c */ /* 0x000fe40003f05270 */
[----:B------:R-:W-:Y:S02]  /*81a0*/  LOP3.LUT R30, R63, 0x80000000, R31, 0x48, !PT ;  /* 0x800000003f1e7812 */ /* 0x000fe400078e481f */
[----:B------:R-:W-:-:S13]  /*81b0*/  ISETP.EQ.OR P0, PT, R34, RZ, !P0 ;  /* 0x000000ff2200720c */ /* 0x000fda0004702670 */
[----:B------:R-:W-:Y:S01]  /*81c0*/  @P0 LOP3.LUT R25, R30, 0x7ff00000, RZ, 0xfc, !PT ;  /* 0x7ff000001e190812 */ /* 0x000fe200078efcff */
[----:B------:R-:W-:Y:S01]  /*81d0*/  @!P0 IMAD.MOV.U32 R66, RZ, RZ, RZ ;  /* 0x000000ffff428224 */ /* 0x000fe200078e00ff */
[----:B------:R-:W-:Y:S01]  /*81e0*/  @P0 MOV R66, RZ ;  /* 0x000000ff00420202 */ /* 0x000fe20000000f00 */
[----:B------:R-:W-:Y:S02]  /*81f0*/  @!P0 IMAD.MOV.U32 R67, RZ, RZ, R30 ;  /* 0x000000ffff438224 */ /* 0x000fe400078e001e */
[----:B------:R-:W-:Y:S01]  /*8200*/  @P0 IMAD.MOV.U32 R67, RZ, RZ, R25 ;  /* 0x000000ffff430224 */ /* 0x000fe200078e0019 */
[----:B------:R-:W-:Y:S06]  /*8210*/  BRA `(.L_x_120) ;  /* 0x00000000001c7947 */ /* 0x000fec0003800000 */
.L_x_122:
[----:B------:R-:W-:Y:S01]  /*8220*/  LOP3.LUT R25, R31, 0x80000, RZ, 0xfc, !PT ;  /* 0x000800001f197812 */ /* 0x000fe200078efcff */
[----:B------:R-:W-:-:S04]  /*8230*/  IMAD.MOV.U32 R66, RZ, RZ, R30 ;  /* 0x000000ffff427224 */ /* 0x000fc800078e001e */
[----:B------:R-:W-:Y:S01]  /*8240*/  IMAD.MOV.U32 R67, RZ, RZ, R25 ;  /* 0x000000ffff437224 */ /* 0x000fe200078e0019 */
[----:B------:R-:W-:Y:S06]  /*8250*/  BRA `(.L_x_120) ;  /* 0x00000000000c7947 */ /* 0x000fec0003800000 */
.L_x_121:
[----:B------:R-:W-:Y:S01]  /*8260*/  LOP3.LUT R25, R63, 0x80000, RZ, 0xfc, !PT ;  /* 0x000800003f197812 */ /* 0x000fe200078efcff */
[----:B------:R-:W-:-:S03]  /*8270*/  IMAD.MOV.U32 R66, RZ, RZ, R62 ;  /* 0x000000ffff427224 */ /* 0x000fc600078e003e */
[----:B------:R-:W-:-:S07]  /*8280*/  MOV R67, R25 ;  /* 0x0000001900437202 */ /* 0x000fce0000000f00 */
.L_x_120:
[----:B------:R-:W-:Y:S05]  /*8290*/  BSYNC.RECONVERGENT B0 ;  /* 0x0000000000007941 */ /* 0x000fea0003800200 */
.L_x_118:
[----:B------:R-:W-:Y:S02]  /*82a0*/  IMAD.MOV.U32 R28, RZ, RZ, R24 ;  /* 0x000000ffff1c7224 */ /* 0x000fe400078e0018 */
[----:B------:R-:W-:Y:S02]  /*82b0*/  IMAD.MOV.U32 R29, RZ, RZ, 0x0 ;  /* 0x00000000ff1d7424 */ /* 0x000fe400078e00ff */
[----:B------:R-:W-:Y:S02]  /*82c0*/  IMAD.MOV.U32 R25, RZ, RZ, R66 ;  /* 0x000000ffff197224 */ /* 0x000fe400078e0042 */
[----:B------:R-:W-:Y:S01]  /*82d0*/  IMAD.MOV.U32 R26, RZ, RZ, R67 ;  /* 0x000000ffff1a7224 */ /* 0x000fe200078e0043 */
[----:B------:R-:W-:Y:S06]  /*82e0*/  RET.REL.NODEC R28 `(_Z11run_momentsPdS_PiS0_S0_P17curandStateXORWOW) ;  /* 0xffffff7c1c447950 */ /* 0x000fec0003c3ffff */
        .weak           $__internal_2_$__cuda_sm20_div_s64
        .type           $__internal_2_$__cuda_sm20_div_s64,@function
        .size           $__internal_2_$__cuda_sm20_div_s64,($__internal_3_$__cuda_sm20_dsqrt_rn_f64_mediumpath_v1 - $__internal_2_$__cuda_sm20_div_s64)
$__internal_2_$__cuda_sm20_div_s64:
[----:B------:R-:W0:Y:S02]  /*82f0*/  LDCU.64 UR4, c[0x3][0x98] ;  /* 0x00c01300ff0477ac */ /* 0x000e240008000a00 */
[----:B0-----:R-:W-:Y:S02]  /*8300*/  IADD3 R4, P0, PT, RZ, -UR4, RZ ;  /* 0x80000004ff047c10 */ /* 0x001fe4000ff1e0ff */
[----:B------:R-:W-:Y:S02]  /*8310*/  ISETP.LE.AND P2, PT, RZ, UR5, PT ;  /* 0x00000005ff007c0c */ /* 0x000fe4000bf43270 */
[----:B------:R-:W-:Y:S02]  /*8320*/  IADD3.X R3, PT, PT, RZ, ~UR5, RZ, P0, !PT ;  /* 0x80000005ff037c10 */ /* 0x000fe400087fe4ff */
[----:B------:R-:W-:Y:S02]  /*8330*/  SEL R4, R4, UR4, !P2 ;  /* 0x0000000404047c07 */ /* 0x000fe4000d000000 */
[----:B------:R-:W-:-:S04]  /*8340*/  SEL R5, R3, UR5, !P2 ;  /* 0x0000000503057c07 */ /* 0x000fc8000d000000 */
[----:B------:R-:W0:Y:S08]  /*8350*/  I2F.U64.RP R3, R4 ;  /* 0x0000000400037312 */ /* 0x000e300000309000 */
[----:B0-----:R-:W0:Y:S02]  /*8360*/  MUFU.RCP R3, R3 ;  /* 0x0000000300037308 */ /* 0x001e240000001000 */
[----:B0-----:R-:W-:-:S06]  /*8370*/  VIADD R8, R3, 0x1ffffffe ;  /* 0x1ffffffe03087836 */ /* 0x001fcc0000000000 */
[----:B------:R-:W0:Y:S02]  /*8380*/  F2I.U64.TRUNC R8, R8 ;  /* 0x0000000800087311 */ /* 0x000e24000020d800 */
[----:B0-----:R-:W-:-:S04]  /*8390*/  IMAD.WIDE.U32 R22, R8, R4, RZ ;  /* 0x0000000408167225 */ /* 0x001fc800078e00ff */
[C---:B------:R-:W-:Y:S01]  /*83a0*/  IMAD R7, R8.reuse, R5, R23 ;  /* 0x0000000508077224 */ /* 0x040fe200078e0217 */
[----:B------:R-:W-:Y:S01]  /*83b0*/  IADD3 R25, P0, PT, RZ, -R22, RZ ;  /* 0x80000016ff197210 */ /* 0x000fe20007f1e0ff */
[----:B------:R-:W-:Y:S02]  /*83c0*/  IMAD.MOV.U32 R23, RZ, RZ, R8 ;  /* 0x000000ffff177224 */ /* 0x000fe400078e0008 */
[----:B------:R-:W-:Y:S02]  /*83d0*/  IMAD R7, R9, R4, R7 ;  /* 0x0000000409077224 */ /* 0x000fe400078e0207 */
[----:B------:R-:W-:-:S04]  /*83e0*/  IMAD.HI.U32 R22, R8, R25, RZ ;  /* 0x0000001908167227 */ /* 0x000fc800078e00ff */
[----:B------:R-:W-:-:S04]  /*83f0*/  IMAD.X R7, RZ, RZ, ~R7, P0 ;  /* 0x000000ffff077224 */ /* 0x000fc800000e0e07 */
[----:B------:R-:W-:-:S04]  /*8400*/  IMAD.WIDE.U32 R22, P0, R8, R7, R22 ;  /* 0x0000000708167225 */ /* 0x000fc80007800016 */
[C---:B------:R-:W-:Y:S02]  /*8410*/  IMAD R27, R9.reuse, R7, RZ ;  /* 0x00000007091b7224 */ /* 0x040fe400078e02ff */
[----:B------:R-:W-:-:S04]  /*8420*/  IMAD.HI.U32 R22, P1, R9, R25, R22 ;  /* 0x0000001909167227 */ /* 0x000fc80007820016 */
[----:B------:R-:W-:Y:S01]  /*8430*/  IMAD.HI.U32 R3, R9, R7, RZ ;  /* 0x0000000709037227 */ /* 0x000fe200078e00ff */
[----:B------:R-:W-:-:S03]  /*8440*/  IADD3 R23, P3, PT, R27, R22, RZ ;  /* 0x000000161b177210 */ /* 0x000fc60007f7e0ff */
[----:B------:R-:W-:Y:S02]  /*8450*/  IMAD.X R3, R3, 0x1, R9, P0 ;  /* 0x0000000103037824 */ /* 0x000fe400000e0609 */
[----:B------:R-:W-:-:S03]  /*8460*/  IMAD.WIDE.U32 R8, R23, R4, RZ ;  /* 0x0000000417087225 */ /* 0x000fc600078e00ff */
[----:B------:R-:W-:Y:S01]  /*8470*/  IADD3.X R3, PT, PT, RZ, RZ, R3, P3, P1 ;  /* 0x000000ffff037210 */ /* 0x000fe20001fe2403 */
[----:B------:R-:W-:Y:S01]  /*8480*/  IMAD R7, R23, R5, R9 ;  /* 0x0000000517077224 */ /* 0x000fe200078e0209 */
[----:B------:R-:W-:-:S03]  /*8490*/  IADD3 R9, P0, PT, RZ, -R8, RZ ;  /* 0x80000008ff097210 */ /* 0x000fc60007f1e0ff */
[----:B------:R-:W-:Y:S02]  /*84a0*/  IMAD R7, R3, R4, R7 ;  /* 0x0000000403077224 */ /* 0x000fe400078e0207 */
[----:B------:R-:W-:-:S03]  /*84b0*/  IMAD.HI.U32 R22, R23, R9, RZ ;  /* 0x0000000917167227 */ /* 0x000fc600078e00ff */
[----:B------:R-:W-:-:S05]  /*84c0*/  IADD3.X R8, PT, PT, RZ, ~R7, RZ, P0, !PT ;  /* 0x80000007ff087210 */ /* 0x000fca00007fe4ff */
[----:B------:R-:W-:-:S04]  /*84d0*/  IMAD.WIDE.U32 R22, P0, R23, R8, R22 ;  /* 0x0000000817167225 */ /* 0x000fc80007800016 */
[C---:B------:R-:W-:Y:S02]  /*84e0*/  IMAD R24, R3.reuse, R8, RZ ;  /* 0x0000000803187224 */ /* 0x040fe400078e02ff */
[----:B------:R-:W-:-:S04]  /*84f0*/  IMAD.HI.U32 R7, P1, R3, R9, R22 ;  /* 0x0000000903077227 */ /* 0x000fc80007820016 */
[----:B------:R-:W-:Y:S01]  /*8500*/  IMAD.HI.U32 R22, R3, R8, RZ ;  /* 0x0000000803167227 */ /* 0x000fe200078e00ff */
[----:B------:R-:W-:-:S03]  /*8510*/  IADD3 R7, P3, PT, R24, R7, RZ ;  /* 0x0000000718077210 */ /* 0x000fc60007f7e0ff */
[----:B------:R-:W-:Y:S02]  /*8520*/  IMAD.X R3, R22, 0x1, R3, P0 ;  /* 0x0000000116037824 */ /* 0x000fe400000e0603 */
[----:B------:R-:W-:-:S03]  /*8530*/  IMAD.HI.U32 R8, R7, R2, RZ ;  /* 0x0000000207087227 */ /* 0x000fc600078e00ff */
[----:B------:R-:W-:Y:S01]  /*8540*/  IADD3.X R3, PT, PT, RZ, RZ, R3, P3, P1 ;  /* 0x000000ffff037210 */ /* 0x000fe20001fe2403 */
[----:B------:R-:W-:Y:S02]  /*8550*/  IMAD.MOV.U32 R9, RZ, RZ, RZ ;  /* 0x000000ffff097224 */ /* 0x000fe400078e00ff */
[----:B------:R-:W-:-:S04]  /*8560*/  IMAD.WIDE.U32 R8, RZ, R7, R8 ;  /* 0x00000007ff087225 */ /* 0x000fc800078e0008 */
[----:B------:R-:W-:-:S05]  /*8570*/  IMAD.HI.U32 R3, P0, R3, R2, R8 ;  /* 0x0000000203037227 */ /* 0x000fca0007800008 */
[----:B------:R-:W-:Y:S01]  /*8580*/  IADD3 R7, P1, PT, RZ, R3, RZ ;  /* 0x00000003ff077210 */ /* 0x000fe20007f3e0ff */
[----:B------:R-:W-:-:S04]  /*8590*/  IMAD.X R3, RZ, RZ, RZ, P0 ;  /* 0x000000ffff037224 */ /* 0x000fc800000e06ff */
[----:B------:R-:W-:-:S04]  /*85a0*/  IMAD.WIDE.U32 R8, R7, R4, RZ ;  /* 0x0000000407087225 */ /* 0x000fc800078e00ff */
[----:B------:R-:W-:Y:S01]  /*85b0*/  IMAD.X R3, RZ, RZ, R3, P1 ;  /* 0x000000ffff037224 */ /* 0x000fe200008e0603 */
[----:B------:R-:W-:Y:S01]  /*85c0*/  IADD3 R25, P1, PT, -R8, R2, RZ ;  /* 0x0000000208197210 */ /* 0x000fe20007f3e1ff */
[C---:B------:R-:W-:Y:S01]  /*85d0*/  IMAD R9, R7.reuse, R5, R9 ;  /* 0x0000000507097224 */ /* 0x040fe200078e0209 */
[----:B------:R-:W-:Y:S02]  /*85e0*/  IADD3 R8, P3, PT, R7, 0x1, RZ ;  /* 0x0000000107087810 */ /* 0x000fe40007f7e0ff */
[-C--:B------:R-:W-:Y:S01]  /*85f0*/  ISETP.GE.U32.AND P0, PT, R25, R4.reuse, PT ;  /* 0x000000041900720c */ /* 0x080fe20003f06070 */
[----:B------:R-:W-:Y:S02]  /*8600*/  IMAD R9, R3, R4, R9 ;  /* 0x0000000403097224 */ /* 0x000fe400078e0209 */
[----:B------:R-:W-:-:S03]  /*8610*/  IMAD.X R22, RZ, RZ, R3, P3 ;  /* 0x000000ffff167224 */ /* 0x000fc600018e0603 */
[----:B------:R-:W-:Y:S02]  /*8620*/  IADD3.X R27, PT, PT, RZ, ~R9, RZ, P1, !PT ;  /* 0x80000009ff1b7210 */ /* 0x000fe40000ffe4ff */
[----:B------:R-:W-:Y:S02]  /*8630*/  IADD3 R9, P1, PT, R25, -R4, RZ ;  /* 0x8000000419097210 */ /* 0x000fe40007f3e0ff */
[----:B------:R-:W-:-:S03]  /*8640*/  ISETP.GE.U32.AND.EX P0, PT, R27, R5, PT, P0 ;  /* 0x000000051b00720c */ /* 0x000fc60003f06100 */
[----:B------:R-:W-:Y:S01]  /*8650*/  IMAD.X R23, R27, 0x1, ~R5, P1 ;  /* 0x000000011b177824 */ /* 0x000fe200008e0e05 */
[----:B------:R-:W-:Y:S02]  /*8660*/  SEL R9, R9, R25, P0 ;  /* 0x0000001909097207 */ /* 0x000fe40000000000 */
[----:B------:R-:W-:Y:S02]  /*8670*/  SEL R7, R8, R7, P0 ;  /* 0x0000000708077207 */ /* 0x000fe40000000000 */
[----:B------:R-:W-:Y:S02]  /*8680*/  SEL R23, R23, R27, P0 ;  /* 0x0000001b17177207 */ /* 0x000fe40000000000 */
[----:B------:R-:W-:Y:S02]  /*8690*/  ISETP.GE.U32.AND P1, PT, R9, R4, PT ;  /* 0x000000040900720c */ /* 0x000fe40003f26070 */
[----:B------:R-:W-:Y:S02]  /*86a0*/  SEL R8, R22, R3, P0 ;  /* 0x0000000316087207 */ /* 0x000fe40000000000 */
[----:B------:R-:W-:-:S02]  /*86b0*/  IADD3 R4, P3, PT, R7, 0x1, RZ ;  /* 0x0000000107047810 */ /* 0x000fc40007f7e0ff */
[----:B------:R-:W-:-:S03]  /*86c0*/  ISETP.GE.U32.AND.EX P0, PT, R23, R5, PT, P1 ;  /* 0x000000051700720c */ /* 0x000fc60003f06110 */
[----:B------:R-:W-:Y:S01]  /*86d0*/  IMAD.X R5, RZ, RZ, R8, P3 ;  /* 0x000000ffff057224 */ /* 0x000fe200018e0608 */
[----:B------:R-:W-:Y:S01]  /*86e0*/  SEL R4, R4, R7, P0 ;  /* 0x0000000704047207 */ /* 0x000fe20000000000 */
[----:B------:R-:W-:-:S03]  /*86f0*/  HFMA2 R7, -RZ, RZ, 0, 0 ;  /* 0x00000000ff077431 */ /* 0x000fc600000001ff */
[----:B------:R-:W-:Y:S02]  /*8700*/  SEL R5, R5, R8, P0 ;  /* 0x0000000805057207 */ /* 0x000fe40000000000 */
[-C--:B------:R-:W-:Y:S02]  /*8710*/  IADD3 R3, P1, PT, RZ, -R4.reuse, RZ ;  /* 0x80000004ff037210 */ /* 0x080fe40007f3e0ff */
[----:B------:R-:W-:Y:S02]  /*8720*/  ISETP.NE.U32.AND P0, PT, RZ, UR4, PT ;  /* 0x00000004ff007c0c */ /* 0x000fe4000bf05070 */
[----:B------:R-:W-:Y:S01]  /*8730*/  SEL R4, R3, R4, !P2 ;  /* 0x0000000403047207 */ /* 0x000fe20005000000 */
[----:B------:R-:W-:Y:S01]  /*8740*/  IMAD.X R8, RZ, RZ, ~R5, P1 ;  /* 0x000000ffff087224 */ /* 0x000fe200008e0e05 */
[----:B------:R-:W-:-:S04]  /*8750*/  ISETP.NE.AND.EX P0, PT, RZ, UR5, PT, P0 ;  /* 0x00000005ff007c0c */ /* 0x000fc8000bf05300 */
[----:B------:R-:W-:Y:S02]  /*8760*/  SEL R5, R8, R5, !P2 ;  /* 0x0000000508057207 */ /* 0x000fe40005000000 */
[----:B------:R-:W-:Y:S02]  /*8770*/  SEL R4, R4, 0xffffffff, P0 ;  /* 0xffffffff04047807 */ /* 0x000fe40000000000 */
[----:B------:R-:W-:Y:S01]  /*8780*/  SEL R5, R5, 0xffffffff, P0 ;  /* 0xffffffff05057807 */ /* 0x000fe20000000000 */
[----:B------:R-:W-:Y:S06]  /*8790*/  RET.REL.NODEC R6 `(_Z11run_momentsPdS_PiS0_S0_P17curandStateXORWOW) ;  /* 0xffffff7806187950 */ /* 0x000fec0003c3ffff */
        .weak           $__internal_3_$__cuda_sm20_dsqrt_rn_f64_mediumpath_v1
        .type           $__internal_3_$__cuda_sm20_dsqrt_rn_f64_mediumpath_v1,@function
        .size           $__internal_3_$__cuda_sm20_dsqrt_rn_f64_mediumpath_v1,($__internal_4_$__cuda_sm20_rem_s64 - $__internal_3_$__cuda_sm20_dsqrt_rn_f64_mediumpath_v1)
$__internal_3_$__cuda_sm20_dsqrt_rn_f64_mediumpath_v1:
[----:B------:R-:W-:Y:S01]  /*87a0*/  ISETP.GE.U32.AND P0, PT, R38, -0x3400000, PT ;  /* 0xfcc000002600780c */ /* 0x000fe20003f06070 */
[----:B------:R-:W-:Y:S01]  /*87b0*/  BSSY.RECONVERGENT B1, `(.L_x_123) ;  /* 0x0000024000017945 */ /* 0x000fe20003800200 */
[----:B------:R-:W-:-:S11]  /*87c0*/  IMAD.MOV.U32 R27, RZ, RZ, R25 ;  /* 0x000000ffff1b7224 */ /* 0x000fd600078e0019 */
[----:B------:R-:W-:Y:S05]  /*87d0*/  @!P0 BRA `(.L_x_124) ;  /* 0x0000000000208947 */ /* 0x000fea0003800000 */
[----:B------:R-:W-:-:S10]  /*87e0*/  DFMA.RM R28, R34, R30, R28 ;  /* 0x0000001e221c722b */ /* 0x000fd4000000401c */
[----:B------:R-:W-:-:S05]  /*87f0*/  IADD3 R30, P0, PT, R28, 0x1, RZ ;  /* 0x000000011c1e7810 */ /* 0x000fca0007f1e0ff */
[----:B------:R-:W-:-:S06]  /*8800*/  IMAD.X R31, RZ, RZ, R29, P0 ;  /* 0x000000ffff1f7224 */ /* 0x000fcc00000e061d */
[----:B------:R-:W-:-:S08]  /*8810*/  DFMA.RP R26, -R28, R30, R26 ;  /* 0x0000001e1c1a722b */ /* 0x000fd0000000811a */
[----:B------:R-:W-:-:S06]  /*8820*/  DSETP.GT.AND P0, PT, R26, RZ, PT ;  /* 0x000000ff1a00722a */ /* 0x000fcc0003f04000 */
[----:B------:R-:W-:Y:S02]  /*8830*/  FSEL R28, R30, R28, P0 ;  /* 0x0000001c1e1c7208 */ /* 0x000fe40000000000 */
[----:B------:R-:W-:Y:S01]  /*8840*/  FSEL R29, R31, R29, P0 ;  /* 0x0000001d1f1d7208 */ /* 0x000fe20000000000 */
[----:B------:R-:W-:Y:S06]  /*8850*/  BRA `(.L_x_125) ;  /* 0x0000000000647947 */ /* 0x000fec0003800000 */
.L_x_124:
[----:B------:R-:W-:-:S14]  /*8860*/  DSETP.NE.AND P0, PT, R26, RZ, PT ;  /* 0x000000ff1a00722a */ /* 0x000fdc0003f05000 */
[----:B------:R-:W-:Y:S05]  /*8870*/  @!P0 BRA `(.L_x_126) ;  /* 0x0000000000588947 */ /* 0x000fea0003800000 */
[----:B------:R-:W-:-:S13]  /*8880*/  ISETP.GE.AND P0, PT, R27, RZ, PT ;  /* 0x000000ff1b00720c */ /* 0x000fda0003f06270 */
[----:B------:R-:W-:Y:S02]  /*8890*/  @!P0 IMAD.MOV.U32 R28, RZ, RZ, 0x0 ;  /* 0x00000000ff1c8424 */ /* 0x000fe400078e00ff */
[----:B------:R-:W-:Y:S01]  /*88a0*/  @!P0 IMAD.MOV.U32 R29, RZ, RZ, -0x80000 ;  /* 0xfff80000ff1d8424 */ /* 0x000fe200078e00ff */
[----:B------:R-:W-:Y:S06]  /*88b0*/  @!P0 BRA `(.L_x_125) ;  /* 0x00000000004c8947 */ /* 0x000fec0003800000 */
[----:B------:R-:W-:-:S13]  /*88c0*/  ISETP.GT.AND P0, PT, R27, 0x7fefffff, PT ;  /* 0x7fefffff1b00780c */ /* 0x000fda0003f04270 */
[----:B------:R-:W-:Y:S05]  /*88d0*/  @P0 BRA `(.L_x_126) ;  /* 0x0000000000400947 */ /* 0x000fea0003800000 */
[----:B------:R-:W-:Y:S01]  /*88e0*/  DMUL R26, R26, 8.11296384146066816958e+31 ;  /* 0x469000001a1a7828 */ /* 0x000fe20000000000 */
[----:B------:R-:W-:Y:S01]  /*88f0*/  MOV R28, RZ ;  /* 0x000000ff001c7202 */ /* 0x000fe20000000f00 */
[----:B------:R-:W-:Y:S02]  /*8900*/  IMAD.MOV.U32 R34, RZ, RZ, 0x0 ;  /* 0x00000000ff227424 */ /* 0x000fe400078e00ff */
[----:B------:R-:W-:Y:S02]  /*8910*/  IMAD.MOV.U32 R35, RZ, RZ, 0x3fd80000 ;  /* 0x3fd80000ff237424 */ /* 0x000fe400078e00ff */
[----:B------:R-:W0:Y:S02]  /*8920*/  MUFU.RSQ64H R29, R27 ;  /* 0x0000001b001d7308 */ /* 0x000e240000001c00 */
[----:B0-----:R-:W-:-:S08]  /*8930*/  DMUL R30, R28, R28 ;  /* 0x0000001c1c1e7228 */ /* 0x001fd00000000000 */
[----:B------:R-:W-:-:S08]  /*8940*/  DFMA R30, R26, -R30, 1 ;  /* 0x3ff000001a1e742b */ /* 0x000fd0000000081e */
[----:B------:R-:W-:Y:S02]  /*8950*/  DFMA R34, R30, R34, 0.5 ;  /* 0x3fe000001e22742b */ /* 0x000fe40000000022 */
[----:B------:R-:W-:-:S08]  /*8960*/  DMUL R30, R28, R30 ;  /* 0x0000001e1c1e7228 */ /* 0x000fd00000000000 */
[----:B------:R-:W-:-:S08]  /*8970*/  DFMA R30, R34, R30, R28 ;  /* 0x0000001e221e722b */ /* 0x000fd0000000001c */
[----:B------:R-:W-:Y:S02]  /*8980*/  DMUL R28, R26, R30 ;  /* 0x0000001e1a1c7228 */ /* 0x000fe40000000000 */
[----:B------:R-:W-:-:S06]  /*8990*/  VIADD R31, R31, 0xfff00000 ;  /* 0xfff000001f1f7836 */ /* 0x000fcc0000000000 */
[----:B------:R-:W-:-:S08]  /*89a0*/  DFMA R34, R28, -R28, R26 ;  /* 0x8000001c1c22722b */ /* 0x000fd0000000001a */
[----:B------:R-:W-:-:S10]  /*89b0*/  DFMA R28, R30, R34, R28 ;  /* 0x000000221e1c722b */ /* 0x000fd4000000001c */
[----:B------:R-:W-:Y:S01]  /*89c0*/  VIADD R29, R29, 0xfcb00000 ;  /* 0xfcb000001d1d7836 */ /* 0x000fe20000000000 */
[----:B------:R-:W-:Y:S06]  /*89d0*/  BRA `(.L_x_125) ;  /* 0x0000000000047947 */ /* 0x000fec0003800000 */
.L_x_126:
[----:B------:R-:W-:-:S11]  /*89e0*/  DADD R28, R26, R26 ;  /* 0x000000001a1c7229 */ /* 0x000fd6000000001a */
.L_x_125:
[----:B------:R-:W-:Y:S05]  /*89f0*/  BSYNC.RECONVERGENT B1 ;  /* 0x0000000000017941 */ /* 0x000fea0003800200 */
.L_x_123:
[----:B------:R-:W-:-:S04]  /*8a00*/  MOV R25, 0x0 ;  /* 0x0000000000197802 */ /* 0x000fc80000000f00 */
[----:B------:R-:W-:Y:S05]  /*8a10*/  RET.REL.NODEC R24 `(_Z11run_momentsPdS_PiS0_S0_P17curandStateXORWOW) ;  /* 0xffffff7418787950 */ /* 0x000fea0003c3ffff */
        .weak           $__internal_4_$__cuda_sm20_rem_s64
        .type           $__internal_4_$__cuda_sm20_rem_s64,@function
        .size           $__internal_4_$__cuda_sm20_rem_s64,($_Z11run_momentsPdS_PiS0_S0_P17curandStateXORWOW$__internal_trig_reduction_slowpathd - $__internal_4_$__cuda_sm20_rem_s64)
$__internal_4_$__cuda_sm20_rem_s64:
[----:B------:R-:W0:Y:S01]  /*8a20*/  LDCU UR10, c[0x3][0xa4] ;  /* 0x00c01480ff0a77ac */ /* 0x000e220008000800 */
[----:B------:R-:W-:Y:S02]  /*8a30*/  UISETP.GE.AND UP0, UPT, UR8, URZ, UPT ;  /* 0x000000ff0800728c */ /* 0x000fe4000bf06270 */
[----:B0-----:R-:W-:-:S04]  /*8a40*/  UIADD3 UR4, UP1, UPT, URZ, -UR10, URZ ;  /* 0x8000000aff047290 */ /* 0x001fc8000ff3e0ff */
[----:B------:R-:W-:Y:S02]  /*8a50*/  UIADD3.X UR5, UPT, UPT, URZ, ~UR8, URZ, UP1, !UPT ;  /* 0x80000008ff057290 */ /* 0x000fe40008ffe4ff */
[----:B------:R-:W-:Y:S02]  /*8a60*/  USEL UR4, UR4, UR10, !UP0 ;  /* 0x0000000a04047287 */ /* 0x000fe4000c000000 */
[----:B------:R-:W-:-:S09]  /*8a70*/  USEL UR5, UR5, UR8, !UP0 ;  /* 0x0000000805057287 */ /* 0x000fd2000c000000 */
[----:B------:R-:W0:Y:S08]  /*8a80*/  I2F.U64.RP R5, UR4 ;  /* 0x0000000400057d12 */ /* 0x000e300008309000 */
[----:B0-----:R-:W0:Y:S02]  /*8a90*/  MUFU.RCP R5, R5 ;  /* 0x0000000500057308 */ /* 0x001e240000001000 */
[----:B0-----:R-:W-:-:S06]  /*8aa0*/  VIADD R6, R5, 0x1ffffffe ;  /* 0x1ffffffe05067836 */ /* 0x001fcc0000000000 */
[----:B------:R-:W0:Y:S02]  /*8ab0*/  F2I.U64.TRUNC R6, R6 ;  /* 0x0000000600067311 */ /* 0x000e24000020d800 */
[----:B0-----:R-:W-:-:S04]  /*8ac0*/  IMAD.WIDE.U32 R8, R6, UR4, RZ ;  /* 0x0000000406087c25 */ /* 0x001fc8000f8e00ff */
[----:B------:R-:W-:Y:S01]  /*8ad0*/  IMAD R9, R6, UR5, R9 ;  /* 0x0000000506097c24 */ /* 0x000fe2000f8e0209 */
[----:B------:R-:W-:-:S03]  /*8ae0*/  IADD3 R23, P0, PT, RZ, -R8, RZ ;  /* 0x80000008ff177210 */ /* 0x000fc60007f1e0ff */
[----:B------:R-:W-:Y:S02]  /*8af0*/  IMAD R9, R7, UR4, R9 ;  /* 0x0000000407097c24 */ /* 0x000fe4000f8e0209 */
[----:B------:R-:W-:-:S04]  /*8b00*/  IMAD.HI.U32 R8, R6, R23, RZ ;  /* 0x0000001706087227 */ /* 0x000fc800078e00ff */
[----:B------:R-:W-:Y:S02]  /*8b10*/  IMAD.X R25, RZ, RZ, ~R9, P0 ;  /* 0x000000ffff197224 */ /* 0x000fe400000e0e09 */
[----:B------:R-:W-:Y:S02]  /*8b20*/  IMAD.MOV.U32 R9, RZ, RZ, R6 ;  /* 0x000000ffff097224 */ /* 0x000fe400078e0006 */
[-C--:B------:R-:W-:Y:S02]  /*8b30*/  IMAD R27, R7, R25.reuse, RZ ;  /* 0x00000019071b7224 */ /* 0x080fe400078e02ff */
[----:B------:R-:W-:-:S04]  /*8b40*/  IMAD.WIDE.U32 R8, P0, R6, R25, R8 ;  /* 0x0000001906087225 */ /* 0x000fc80007800008 */
[----:B------:R-:W-:-:S04]  /*8b50*/  IMAD.HI.U32 R5, R7, R25, RZ ;  /* 0x0000001907057227 */ /* 0x000fc800078e00ff */
[----:B------:R-:W-:-:S04]  /*8b60*/  IMAD.HI.U32 R8, P1, R7, R23, R8 ;  /* 0x0000001707087227 */ /* 0x000fc80007820008 */
[----:B------:R-:W-:Y:S01]  /*8b70*/  IMAD.X R5, R5, 0x1, R7, P0 ;  /* 0x0000000105057824 */ /* 0x000fe200000e0607 */
[----:B------:R-:W-:-:S04]  /*8b80*/  IADD3 R9, P2, PT, R27, R8, RZ ;  /* 0x000000081b097210 */ /* 0x000fc80007f5e0ff */
[----:B------:R-:W-:Y:S01]  /*8b90*/  IADD3.X R5, PT, PT, RZ, RZ, R5, P2, P1 ;  /* 0x000000ffff057210 */ /* 0x000fe200017e2405 */
[----:B------:R-:W-:Y:S01]  /*8ba0*/  IMAD.WIDE.U32 R6, R9, UR4, RZ ;  /* 0x0000000409067c25 */ /* 0x000fe2000f8e00ff */
[----:B------:R-:W-:-:S03]  /*8bb0*/  ISETP.GE.AND P1, PT, R3, RZ, PT ;  /* 0x000000ff0300720c */ /* 0x000fc60003f26270 */
[----:B------:R-:W-:Y:S01]  /*8bc0*/  IMAD R8, R9, UR5, R7 ;  /* 0x0000000509087c24 */ /* 0x000fe2000f8e0207 */
[----:B------:R-:W-:Y:S02]  /*8bd0*/  IADD3 R23, P0, PT, RZ, -R6, RZ ;  /* 0x80000006ff177210 */ /* 0x000fe40007f1e0ff */
[-C--:B------:R-:W-:Y:S01]  /*8be0*/  IADD3 R7, P4, PT, RZ, -R22.reuse, RZ ;  /* 0x80000016ff077210 */ /* 0x080fe20007f9e0ff */
[----:B------:R-:W-:Y:S02]  /*8bf0*/  IMAD R6, R5, UR4, R8 ;  /* 0x0000000405067c24 */ /* 0x000fe4000f8e0208 */
[----:B------:R-:W-:Y:S01]  /*8c00*/  IMAD.HI.U32 R8, R9, R23, RZ ;  /* 0x0000001709087227 */ /* 0x000fe200078e00ff */
[----:B------:R-:W-:Y:S02]  /*8c10*/  SEL R22, R7, R22, !P1 ;  /* 0x0000001607167207 */ /* 0x000fe40004800000 */
[----:B------:R-:W-:Y:S01]  /*8c20*/  IADD3.X R6, PT, PT, RZ, ~R6, RZ, P0, !PT ;  /* 0x80000006ff067210 */ /* 0x000fe200007fe4ff */
[----:B------:R-:W-:-:S02]  /*8c30*/  IMAD.X R24, RZ, RZ, ~R3, P4 ;  /* 0x000000ffff187224 */ /* 0x000fc400020e0e03 */
[----:B------:R-:W-:Y:S02]  /*8c40*/  IMAD.MOV.U32 R7, RZ, RZ, RZ ;  /* 0x000000ffff077224 */ /* 0x000fe400078e00ff */
[----:B------:R-:W-:Y:S01]  /*8c50*/  IMAD.WIDE.U32 R8, P0, R9, R6, R8 ;  /* 0x0000000609087225 */ /* 0x000fe20007800008 */
[----:B------:R-:W-:-:S03]  /*8c60*/  SEL R24, R24, R3, !P1 ;  /* 0x0000000318187207 */ /* 0x000fc60004800000 */
[----:B------:R-:W-:-:S04]  /*8c70*/  IMAD.HI.U32 R9, P2, R5, R23, R8 ;  /* 0x0000001705097227 */ /* 0x000fc80007840008 */
[CC--:B------:R-:W-:Y:S02]  /*8c80*/  IMAD R8, R5.reuse, R6.reuse, RZ ;  /* 0x0000000605087224 */ /* 0x0c0fe400078e02ff */
[----:B------:R-:W-:-:S03]  /*8c90*/  IMAD.HI.U32 R6, R5, R6, RZ ;  /* 0x0000000605067227 */ /* 0x000fc600078e00ff */
[----:B------:R-:W-:Y:S01]  /*8ca0*/  IADD3 R9, P3, PT, R8, R9, RZ ;  /* 0x0000000908097210 */ /* 0x000fe20007f7e0ff */
[----:B------:R-:W-:-:S04]  /*8cb0*/  IMAD.X R5, R6, 0x1, R5, P0 ;  /* 0x0000000106057824 */ /* 0x000fc800000e0605 */
[----:B------:R-:W-:Y:S01]  /*8cc0*/  IMAD.HI.U32 R6, R9, R22, RZ ;  /* 0x0000001609067227 */ /* 0x000fe200078e00ff */
[----:B------:R-:W-:-:S03]  /*8cd0*/  IADD3.X R5, PT, PT, RZ, RZ, R5, P3, P2 ;  /* 0x000000ffff057210 */ /* 0x000fc60001fe4405 */
[----:B------:R-:W-:-:S04]  /*8ce0*/  IMAD.WIDE.U32 R6, R9, R24, R6 ;  /* 0x0000001809067225 */ /* 0x000fc800078e0006 */
[C---:B------:R-:W-:Y:S02]  /*8cf0*/  IMAD R9, R5.reuse, R24, RZ ;  /* 0x0000001805097224 */ /* 0x040fe400078e02ff */
[----:B------:R-:W-:-:S04]  /*8d00*/  IMAD.HI.U32 R6, P0, R5, R22, R6 ;  /* 0x0000001605067227 */ /* 0x000fc80007800006 */
[----:B------:R-:W-:Y:S01]  /*8d10*/  IMAD.HI.U32 R3, R5, R24, RZ ;  /* 0x0000001805037227 */ /* 0x000fe200078e00ff */
[----:B------:R-:W-:-:S03]  /*8d20*/  IADD3 R5, P2, PT, R9, R6, RZ ;  /* 0x0000000609057210 */ /* 0x000fc60007f5e0ff */
[----:B------:R-:W-:Y:S02]  /*8d30*/  IMAD.X R3, RZ, RZ, R3, P0 ;  /* 0x000000ffff037224 */ /* 0x000fe400000e0603 */
[----:B------:R-:W-:-:S03]  /*8d40*/  IMAD.WIDE.U32 R6, R5, UR4, RZ ;  /* 0x0000000405067c25 */ /* 0x000fc6000f8e00ff */
[----:B------:R-:W-:Y:S01]  /*8d50*/  IADD3.X R3, PT, PT, RZ, R3, RZ, P2, !PT ;  /* 0x00000003ff037210 */ /* 0x000fe200017fe4ff */
[----:B------:R-:W-:Y:S01]  /*8d60*/  IMAD R8, R5, UR5, R7 ;  /* 0x0000000505087c24 */ /* 0x000fe2000f8e0207 */
[----:B------:R-:W-:-:S03]  /*8d70*/  IADD3 R7, P2, PT, -R6, R22, RZ ;  /* 0x0000001606077210 */ /* 0x000fc60007f5e1ff */
[----:B------:R-:W-:Y:S01]  /*8d80*/  IMAD R3, R3, UR4, R8 ;  /* 0x0000000403037c24 */ /* 0x000fe2000f8e0208 */
[----:B------:R-:W-:-:S03]  /*8d90*/  ISETP.GE.U32.AND P0, PT, R7, UR4, PT ;  /* 0x0000000407007c0c */ /* 0x000fc6000bf06070 */
[----:B------:R-:W-:Y:S01]  /*8da0*/  IMAD.X R6, R24, 0x1, ~R3, P2 ;  /* 0x0000000118067824 */ /* 0x000fe200010e0e03 */
[----:B------:R-:W-:-:S04]  /*8db0*/  IADD3 R8, P2, PT, R7, -UR4, RZ ;  /* 0x8000000407087c10 */ /* 0x000fc8000ff5e0ff */
[C---:B------:R-:W-:Y:S02]  /*8dc0*/  ISETP.GE.U32.AND.EX P0, PT, R6.reuse, UR5, PT, P0 ;  /* 0x0000000506007c0c */ /* 0x040fe4000bf06100 */
[----:B------:R-:W-:Y:S02]  /*8dd0*/  IADD3.X R5, PT, PT, R6, ~UR5, RZ, P2, !PT ;  /* 0x8000000506057c10 */ /* 0x000fe400097fe4ff */
[----:B------:R-:W-:Y:S02]  /*8de0*/  SEL R8, R8, R7, P0 ;  /* 0x0000000708087207 */ /* 0x000fe40000000000 */
[----:B------:R-:W-:Y:S02]  /*8df0*/  SEL R5, R5, R6, P0 ;  /* 0x0000000605057207 */ /* 0x000fe40000000000 */
[C---:B------:R-:W-:Y:S02]  /*8e00*/  ISETP.GE.U32.AND P0, PT, R8.reuse, UR4, PT ;  /* 0x0000000408007c0c */ /* 0x040fe4000bf06070 */
[----:B------:R-:W-:-:S02]  /*8e10*/  IADD3 R3, P2, PT, R8, -UR4, RZ ;  /* 0x8000000408037c10 */ /* 0x000fc4000ff5e0ff */
[C---:B------:R-:W-:Y:S02]  /*8e20*/  ISETP.GE.U32.AND.EX P0, PT, R5.reuse, UR5, PT, P0 ;  /* 0x0000000505007c0c */ /* 0x040fe4000bf06100 */
[----:B------:R-:W-:Y:S02]  /*8e30*/  IADD3.X R6, PT, PT, R5, ~UR5, RZ, P2, !PT ;  /* 0x8000000505067c10 */ /* 0x000fe400097fe4ff */
[----:B------:R-:W-:Y:S02]  /*8e40*/  SEL R3, R3, R8, P0 ;  /* 0x0000000803037207 */ /* 0x000fe40000000000 */
[----:B------:R-:W-:Y:S02]  /*8e50*/  SEL R6, R6, R5, P0 ;  /* 0x0000000506067207 */ /* 0x000fe40000000000 */
[----:B------:R-:W-:Y:S02]  /*8e60*/  IADD3 R8, P2, PT, RZ, -R3, RZ ;  /* 0x80000003ff087210 */ /* 0x000fe40007f5e0ff */
[----:B------:R-:W-:-:S02]  /*8e70*/  ISETP.NE.U32.AND P0, PT, RZ, UR10, PT ;  /* 0x0000000aff007c0c */ /* 0x000fc4000bf05070 */
[----:B------:R-:W-:Y:S01]  /*8e80*/  SEL R3, R8, R3, !P1 ;  /* 0x0000000308037207 */ /* 0x000fe20004800000 */
[----:B------:R-:W-:Y:S01]  /*8e90*/  IMAD.X R5, RZ, RZ, ~R6, P2 ;  /* 0x000000ffff057224 */ /* 0x000fe200010e0e06 */
[----:B------:R-:W-:-:S04]  /*8ea0*/  ISETP.NE.AND.EX P0, PT, RZ, UR8, PT, P0 ;  /* 0x00000008ff007c0c */ /* 0x000fc8000bf05300 */
[----:B------:R-:W-:Y:S01]  /*8eb0*/  SEL R6, R5, R6, !P1 ;  /* 0x0000000605067207 */ /* 0x000fe20004800000 */
[----:B------:R-:W-:Y:S01]  /*8ec0*/  IMAD.MOV.U32 R5, RZ, RZ, 0x0 ;  /* 0x00000000ff057424 */ /* 0x000fe200078e00ff */
[----:B------:R-:W-:Y:S02]  /*8ed0*/  SEL R3, R3, 0xffffffff, P0 ;  /* 0xffffffff03037807 */ /* 0x000fe40000000000 */
[----:B------:R-:W-:Y:S01]  /*8ee0*/  SEL R6, R6, 0xffffffff, P0 ;  /* 0xffffffff06067807 */ /* 0x000fe20000000000 */
[----:B------:R-:W-:Y:S06]  /*8ef0*/  RET.REL.NODEC R4 `(_Z11run_momentsPdS_PiS0_S0_P17curandStateXORWOW) ;  /* 0xffffff7004407950 */ /* 0x000fec0003c3ffff */
        .type           $_Z11run_momentsPdS_PiS0_S0_P17curandStateXORWOW$__internal_trig_reduction_slowpathd,@function
        .size           $_Z11run_momentsPdS_PiS0_S0_P17curandStateXORWOW$__internal_trig_reduction_slowpathd,(.L_x_213 - $_Z11run_momentsPdS_PiS0_S0_P17curandStateXORWOW$__internal_trig_reduction_slowpathd)
$_Z11run_momentsPdS_PiS0_S0_P17curandStateXORWOW$__internal_trig_reduction_slowpathd:
[----:B------:R-:W-:Y:S01]  /*8f00*/  SHF.R.U32.HI R34, RZ, 0x14, R28 ;  /* 0x00000014ff227819 */ /* 0x000fe2000001161c */
[----:B------:R-:W-:Y:S01]  /*8f10*/  IMAD.MOV.U32 R64, RZ, RZ, R24 ;  /* 0x000000ffff407224 */ /* 0x000fe200078e0018 */
[----:B------:R-:W-:Y:S01]  /*8f20*/  MOV R65, R28 ;  /* 0x0000001c00417202 */ /* 0x000fe20000000f00 */
[----:B------:R-:W-:Y:S01]  /*8f30*/  IMAD.MOV.U32 R26, RZ, RZ, RZ ;  /* 0x000000ffff1a7224 */ /* 0x000fe200078e00ff */
[----:B------:R-:W-:-:S04]  /*8f40*/  LOP3.LUT R25, R34, 0x7ff, RZ, 0xc0, !PT ;  /* 0x000007ff22197812 */ /* 0x000fc800078ec0ff */
[----:B------:R-:W-:-:S13]  /*8f50*/  ISETP.NE.AND P0, PT, R25, 0x7ff, PT ;  /* 0x000007ff1900780c */ /* 0x000fda0003f05270 */
[----:B------:R-:W-:Y:S05]  /*8f60*/  @!P0 BRA `(.L_x_127) ;  /* 0x0000000800508947 */ /* 0x000fea0003800000 */
[----:B------:R-:W-:Y:S01]  /*8f70*/  VIADD R24, R25, 0xfffffc00 ;  /* 0xfffffc0019187836 */ /* 0x000fe20000000000 */
[----:B------:R-:W-:Y:S01]  /*8f80*/  BSSY.RECONVERGENT B1, `(.L_x_128) ;  /* 0x0000031000017945 */ /* 0x000fe20003800200 */
[----:B------:R-:W-:-:S03]  /*8f90*/  CS2R R66, SRZ ;  /* 0x0000000000427805 */ /* 0x000fc6000001ff00 */
[----:B------:R-:W-:Y:S02]  /*8fa0*/  SHF.R.U32.HI R33, RZ, 0x6, R24 ;  /* 0x00000006ff217819 */ /* 0x000fe40000011618 */
[----:B------:R-:W-:Y:S02]  /*8fb0*/  ISETP.GE.U32.AND P0, PT, R24, 0x80, PT ;  /* 0x000000801800780c */ /* 0x000fe40003f06070 */
[C---:B------:R-:W-:Y:S02]  /*8fc0*/  IADD3 R32, PT, PT, -R33.reuse, 0x13, RZ ;  /* 0x0000001321207810 */ /* 0x040fe40007ffe1ff */
[----:B------:R-:W-:Y:S02]  /*8fd0*/  IADD3 R30, PT, PT, -R33, 0xf, RZ ;  /* 0x0000000f211e7810 */ /* 0x000fe40007ffe1ff */
[----:B------:R-:W-:-:S04]  /*8fe0*/  SEL R32, R32, 0x12, P0 ;  /* 0x0000001220207807 */ /* 0x000fc80000000000 */
[----:B------:R-:W-:-:S13]  /*8ff0*/  ISETP.GE.AND P0, PT, R30, R32, PT ;  /* 0x000000201e00720c */ /* 0x000fda0003f06270 */
[----:B------:R-:W-:Y:S05]  /*9000*/  @P0 BRA `(.L_x_129) ;  /* 0x0000000000a00947 */ /* 0x000fea0003800000 */
[----:B------:R-:W0:Y:S01]  /*9010*/  LDC.64 R24, c[0x0][0x358] ;  /* 0x0000d600ff187b82 */ /* 0x000e220000000a00 */
[C---:B------:R-:W-:Y:S01]  /*9020*/  SHF.L.U64.HI R26, R64.reuse, 0xb, R65 ;  /* 0x0000000b401a7819 */ /* 0x040fe20000010241 */
[----:B------:R-:W-:Y:S01]  /*9030*/  BSSY.RECONVERGENT B2, `(.L_x_130) ;  /* 0x0000024000027945 */ /* 0x000fe20003800200 */
[----:B------:R-:W-:Y:S01]  /*9040*/  IMAD.SHL.U32 R31, R64, 0x800, RZ ;  /* 0x00000800401f7824 */ /* 0x000fe200078e00ff */
[----:B------:R-:W-:Y:S01]  /*9050*/  IADD3 R35, PT, PT, RZ, -R33, -R32 ;  /* 0x80000021ff237210 */ /* 0x000fe20007ffe820 */
[----:B------:R-:W-:Y:S01]  /*9060*/  IMAD.MOV.U32 R63, RZ, RZ, RZ ;  /* 0x000000ffff3f7224 */ /* 0x000fe200078e00ff */
[----:B------:R-:W-:Y:S02]  /*9070*/  CS2R R66, SRZ ;  /* 0x0000000000427805 */ /* 0x000fe4000001ff00 */
[----:B------:R-:W-:-:S07]  /*9080*/  LOP3.LUT R64, R26, 0x80000000, RZ, 0xfc, !PT ;  /* 0x800000001a407812 */ /* 0x000fce00078efcff */
.L_x_131:
[----:B------:R-:W1:Y:S01]  /*9090*/  LDC.64 R26, c[0x4][0x40] ;  /* 0x01001000ff1a7b82 */ /* 0x000e620000000a00 */
[----:B0-----:R-:W-:Y:S02]  /*90a0*/  R2UR UR10, R24 ;  /* 0x00000000180a72ca */ /* 0x001fe400000e0000 */
[----:B------:R-:W-:Y:S01]  /*90b0*/  R2UR UR11, R25 ;  /* 0x00000000190b72ca */ /* 0x000fe200000e0000 */
[----:B-1----:R-:W-:-:S12]  /*90c0*/  IMAD.WIDE R26, R30, 0x8, R26 ;  /* 0x000000081e1a7825 */ /* 0x002fd800078e021a */
[----:B------:R-:W2:Y:S01]  /*90d0*/  LDG.E.64.CONSTANT R26, desc[UR10][R26.64] ;  /* 0x0000000a1a1a7981 */ /* 0x000ea2000c1e9b00 */
[----:B------:R-:W-:Y:S01]  /*90e0*/  MOV R68, R66 ;  /* 0x0000004200447202 */ /* 0x000fe20000000f00 */
[----:B------:R-:W-:Y:S01]  /*90f0*/  IMAD.MOV.U32 R69, RZ, RZ, R67 ;  /* 0x000000ffff457224 */ /* 0x000fe200078e0043 */
[----:B------:R-:W-:Y:S01]  /*9100*/  IADD3 R35, PT, PT, R35, 0x1, RZ ;  /* 0x0000000123237810 */ /* 0x000fe20007ffe0ff */
[----:B------:R-:W-:Y:S02]  /*9110*/  VIADD R30, R30, 0x1 ;  /* 0x000000011e1e7836 */ /* 0x000fe40000000000 */
[----:B--2---:R-:W-:-:S04]  /*9120*/  IMAD.WIDE.U32 R68, P3, R26, R31, R68 ;  /* 0x0000001f1a447225 */ /* 0x004fc80007860044 */
[----:B------:R-:W-:Y:S02]  /*9130*/  IMAD R65, R26, R64, RZ ;  /* 0x000000401a417224 */ /* 0x000fe400078e02ff */
[----:B------:R-:W-:-:S03]  /*9140*/  IMAD R66, R27, R31, RZ ;  /* 0x0000001f1b427224 */ /* 0x000fc600078e02ff */
[----:B------:R-:W-:-:S04]  /*9150*/  IADD3 R65, P0, PT, R65, R69, RZ ;  /* 0x0000004541417210 */ /* 0x000fc80007f1e0ff */
[----:B------:R-:W-:Y:S01]  /*9160*/  IADD3 R67, P1, PT, R66, R65, RZ ;  /* 0x0000004142437210 */ /* 0x000fe20007f3e0ff */
[----:B------:R-:W-:Y:S02]  /*9170*/  IMAD.MOV.U32 R66, RZ, RZ, R68 ;  /* 0x000000ffff427224 */ /* 0x000fe400078e0044 */
[----:B------:R-:W-:Y:S02]  /*9180*/  IMAD R65, R63, 0x8, R1 ;  /* 0x000000083f417824 */ /* 0x000fe400078e0201 */
[----:B------:R-:W-:-:S03]  /*9190*/  IMAD.HI.U32 R68, R26, R64, RZ ;  /* 0x000000401a447227 */ /* 0x000fc600078e00ff */
[----:B------:R0:W-:Y:S01]  /*91a0*/  STL.64 [R65], R66 ;  /* 0x0000004241007387 */ /* 0x0001e20000100a00 */
[----:B------:R-:W-:Y:S02]  /*91b0*/  IMAD.X R26, RZ, RZ, R68, P3 ;  /* 0x000000ffff1a7224 */ /* 0x000fe400018e0644 */
[----:B------:R-:W-:Y:S02]  /*91c0*/  VIADD R63, R63, 0x1 ;  /* 0x000000013f3f7836 */ /* 0x000fe40000000000 */
[----:B0-----:R-:W-:-:S04]  /*91d0*/  IMAD.HI.U32 R65, R27, R31, RZ ;  /* 0x0000001f1b417227 */ /* 0x001fc800078e00ff */
[----:B------:R-:W-:Y:S01]  /*91e0*/  IMAD.HI.U32 R66, R27, R64, RZ ;  /* 0x000000401b427227 */ /* 0x000fe200078e00ff */
[----:B------:R-:W-:-:S03]  /*91f0*/  IADD3.X R26, P0, PT, R65, R26, RZ, P0, !PT ;  /* 0x0000001a411a7210 */ /* 0x000fc6000071e4ff */
[----:B------:R-:W-:-:S05]  /*9200*/  IMAD R27, R27, R64, RZ ;  /* 0x000000401b1b7224 */ /* 0x000fca00078e02ff */
[----:B------:R-:W-:Y:S01]  /*9210*/  IADD3.X R27, P1, PT, R27, R26, RZ, P1, !PT ;  /* 0x0000001a1b1b7210 */ /* 0x000fe20000f3e4ff */
[----:B------:R-:W-:Y:S01]  /*9220*/  IMAD.X R26, RZ, RZ, R66, P0 ;  /* 0x000000ffff1a7224 */ /* 0x000fe200000e0642 */
[----:B------:R-:W-:Y:S02]  /*9230*/  ISETP.NE.AND P0, PT, R35, -0xf, PT ;  /* 0xfffffff12300780c */ /* 0x000fe40003f05270 */
[----:B------:R-:W-:Y:S01]  /*9240*/  MOV R66, R27 ;  /* 0x0000001b00427202 */ /* 0x000fe20000000f00 */
[----:B------:R-:W-:-:S10]  /*9250*/  IMAD.X R67, RZ, RZ, R26, P1 ;  /* 0x000000ffff437224 */ /* 0x000fd400008e061a */
[----:B------:R-:W-:Y:S05]  /*9260*/  @P0 BRA `(.L_x_131) ;  /* 0xfffffffc00880947 */ /* 0x000fea000383ffff */
[----:B------:R-:W-:Y:S05]  /*9270*/  BSYNC.RECONVERGENT B2 ;  /* 0x0000000000027941 */ /* 0x000fea0003800200 */
.L_x_130:
[----:B------:R-:W-:-:S07]  /*9280*/  IMAD.MOV.U32 R30, RZ, RZ, R32 ;  /* 0x000000ffff1e7224 */ /* 0x000fce00078e0020 */
.L_x_129:
[----:B------:R-:W-:Y:S05]  /*9290*/  BSYNC.RECONVERGENT B1 ;  /* 0x0000000000017941 */ /* 0x000fea0003800200 */
.L_x_128:
[----:B------:R-:W-:Y:S01]  /*92a0*/  LOP3.LUT P0, R35, R34, 0x3f, RZ, 0xc0, !PT ;  /* 0x0000003f22237812 */ /* 0x000fe2000780c0ff */
[----:B------:R-:W-:-:S04]  /*92b0*/  IMAD.IADD R24, R33, 0x1, R30 ;  /* 0x0000000121187824 */ /* 0x000fc800078e021e */
[----:B------:R-:W-:-:S05]  /*92c0*/  IMAD.U32 R63, R24, 0x8, R1 ;  /* 0x00000008183f7824 */ /* 0x000fca00078e0001 */
[----:B------:R0:W-:Y:S04]  /*92d0*/  STL.64 [R63+-0x78], R66 ;  /* 0xffff88423f007387 */ /* 0x0001e80000100a00 */
[----:B------:R-:W2:Y:S04]  /*92e0*/  @P0 LDL.64 R30, [R1+0x8] ;  /* 0x00000800011e0983 */ /* 0x000ea80000100a00 */
[----:B------:R-:W3:Y:S04]  /*92f0*/  LDL.64 R24, [R1+0x10] ;  /* 0x0000100001187983 */ /* 0x000ee80000100a00 */
[----:B------:R-:W4:Y:S01]  /*9300*/  LDL.64 R26, [R1+0x18] ;  /* 0x00001800011a7983 */ /* 0x000f220000100a00 */
[----:B------:R-:W-:Y:S01]  /*9310*/  BSSY.RECONVERGENT B1, `(.L_x_132) ;  /* 0x0000035000017945 */ /* 0x000fe20003800200 */
[----:B--2---:R-:W-:-:S02]  /*9320*/  @P0 SHF.R.U64 R34, R30, 0x1, R31 ;  /* 0x000000011e220819 */ /* 0x004fc4000000121f */
[----:B------:R-:W-:Y:S02]  /*9330*/  @P0 SHF.R.U32.HI R64, RZ, 0x1, R31 ;  /* 0x00000001ff400819 */ /* 0x000fe4000001161f */
[----:B------:R-:W-:Y:S02]  /*9340*/  @P0 LOP3.LUT R31, R35, 0x3f, RZ, 0x3c, !PT ;  /* 0x0000003f231f0812 */ /* 0x000fe400078e3cff */
[----:B---3--:R-:W-:Y:S02]  /*9350*/  @P0 SHF.L.U32 R33, R24, R35, RZ ;  /* 0x0000002318210219 */ /* 0x008fe400000006ff */
[----:B------:R-:W-:Y:S02]  /*9360*/  @P0 SHF.R.U64 R34, R34, R31, R64 ;  /* 0x0000001f22220219 */ /* 0x000fe40000001240 */
[--C-:B------:R-:W-:Y:S02]  /*9370*/  @P0 SHF.R.U32.HI R30, RZ, 0x1, R25.reuse ;  /* 0x00000001ff1e0819 */ /* 0x100fe40000011619 */
[----:B------:R-:W-:-:S02]  /*9380*/  @P0 SHF.R.U64 R65, R24, 0x1, R25 ;  /* 0x0000000118410819 */ /* 0x000fc40000001219 */
[----:B------:R-:W-:Y:S02]  /*9390*/  @P0 SHF.L.U64.HI R32, R24, R35, R25 ;  /* 0x0000002318200219 */ /* 0x000fe40000010219 */
[----:B0-----:R-:W-:Y:S02]  /*93a0*/  @P0 SHF.R.U32.HI R63, RZ, R31, R64 ;  /* 0x0000001fff3f0219 */ /* 0x001fe40000011640 */
[----:B------:R-:W-:Y:S02]  /*93b0*/  @P0 LOP3.LUT R24, R33, R34, RZ, 0xfc, !PT ;  /* 0x0000002221180212 */ /* 0x000fe400078efcff */
[----:B----4-:R-:W-:Y:S02]  /*93c0*/  @P0 SHF.L.U32 R64, R26, R35, RZ ;  /* 0x000000231a400219 */ /* 0x010fe400000006ff */
[----:B------:R-:W-:Y:S02]  /*93d0*/  @P0 SHF.R.U64 R65, R65, R31, R30 ;  /* 0x0000001f41410219 */ /* 0x000fe4000000121e */
[----:B------:R-:W-:-:S02]  /*93e0*/  @P0 LOP3.LUT R25, R32, R63, RZ, 0xfc, !PT ;  /* 0x0000003f20190212 */ /* 0x000fc400078efcff */
[----:B------:R-:W-:Y:S02]  /*93f0*/  @P0 SHF.L.U64.HI R32, R26, R35, R27 ;  /* 0x000000231a200219 */ /* 0x000fe4000001021b */
[----:B------:R-:W-:Y:S01]  /*9400*/  @P0 SHF.R.U32.HI R31, RZ, R31, R30 ;  /* 0x0000001fff1f0219 */ /* 0x000fe2000001161e */
[----:B------:R-:W-:Y:S01]  /*9410*/  IMAD.SHL.U32 R30, R24, 0x4, RZ ;  /* 0x00000004181e7824 */ /* 0x000fe200078e00ff */
[----:B------:R-:W-:Y:S02]  /*9420*/  @P0 LOP3.LUT R26, R64, R65, RZ, 0xfc, !PT ;  /* 0x00000041401a0212 */ /* 0x000fe400078efcff */
[----:B------:R-:W-:Y:S02]  /*9430*/  SHF.L.U64.HI R24, R24, 0x2, R25 ;  /* 0x0000000218187819 */ /* 0x000fe40000010219 */
[----:B------:R-:W-:Y:S02]  /*9440*/  SHF.L.W.U32.HI R34, R25, 0x2, R26 ;  /* 0x0000000219227819 */ /* 0x000fe40000010e1a */
[----:B------:R-:W-:-:S02]  /*9450*/  @P0 LOP3.LUT R27, R32, R31, RZ, 0xfc, !PT ;  /* 0x0000001f201b0212 */ /* 0x000fc400078efcff */
[----:B------:R-:W-:Y:S02]  /*9460*/  IADD3 RZ, P0, PT, RZ, -R30, RZ ;  /* 0x8000001effff7210 */ /* 0x000fe40007f1e0ff */
[----:B------:R-:W-:Y:S02]  /*9470*/  LOP3.LUT R25, RZ, R24, RZ, 0x33, !PT ;  /* 0x00000018ff197212 */ /* 0x000fe400078e33ff */
[----:B------:R-:W-:Y:S02]  /*9480*/  SHF.L.W.U32.HI R26, R26, 0x2, R27 ;  /* 0x000000021a1a7819 */ /* 0x000fe40000010e1b */
[----:B------:R-:W-:Y:S02]  /*9490*/  LOP3.LUT R31, RZ, R34, RZ, 0x33, !PT ;  /* 0x00000022ff1f7212 */ /* 0x000fe400078e33ff */
[----:B------:R-:W-:Y:S02]  /*94a0*/  IADD3.X R25, P0, PT, RZ, R25, RZ, P0, !PT ;  /* 0x00000019ff197210 */ /* 0x000fe4000071e4ff */
[----:B------:R-:W-:-:S02]  /*94b0*/  LOP3.LUT R32, RZ, R26, RZ, 0x33, !PT ;  /* 0x0000001aff207212 */ /* 0x000fc400078e33ff */
[----:B------:R-:W-:Y:S02]  /*94c0*/  ISETP.GT.U32.AND P3, PT, R34, -0x1, PT ;  /* 0xffffffff2200780c */ /* 0x000fe40003f64070 */
[----:B------:R-:W-:Y:S02]  /*94d0*/  IADD3.X R31, P1, PT, RZ, R31, RZ, P0, !PT ;  /* 0x0000001fff1f7210 */ /* 0x000fe4000073e4ff */
[----:B------:R-:W-:Y:S02]  /*94e0*/  ISETP.GT.AND.EX P0, PT, R26, -0x1, PT, P3 ;  /* 0xffffffff1a00780c */ /* 0x000fe40003f04330 */
[----:B------:R-:W-:Y:S02]  /*94f0*/  IADD3.X R33, PT, PT, RZ, R32, RZ, P1, !PT ;  /* 0x00000020ff217210 */ /* 0x000fe40000ffe4ff */
[----:B------:R-:W-:Y:S02]  /*9500*/  SEL R34, R34, R31, P0 ;  /* 0x0000001f22227207 */ /* 0x000fe40000000000 */
[----:B------:R-:W-:-:S04]  /*9510*/  SEL R33, R26, R33, P0 ;  /* 0x000000211a217207 */ /* 0x000fc80000000000 */
[----:B------:R-:W-:-:S03]  /*9520*/  ISETP.NE.U32.AND P1, PT, R33, RZ, PT ;  /* 0x000000ff2100720c */ /* 0x000fc60003f25070 */
[----:B------:R-:W-:Y:S01]  /*9530*/  @!P0 IMAD.MOV R30, RZ, RZ, -R30 ;  /* 0x000000ffff1e8224 */ /* 0x000fe200078e0a1e */
[----:B------:R-:W-:-:S06]  /*9540*/  SEL R31, R34, R33, !P1 ;  /* 0x00000021221f7207 */ /* 0x000fcc0004800000 */
[----:B------:R-:W0:Y:S02]  /*9550*/  FLO.U32 R31, R31 ;  /* 0x0000001f001f7300 */ /* 0x000e2400000e0000 */
[C---:B0-----:R-:W-:Y:S02]  /*9560*/  IADD3 R35, PT, PT, -R31.reuse, 0x1f, RZ ;  /* 0x0000001f1f237810 */ /* 0x041fe40007ffe1ff */
[----:B------:R-:W-:-:S03]  /*9570*/  IADD3 R32, PT, PT, -R31, 0x3f, RZ ;  /* 0x0000003f1f207810 */ /* 0x000fc60007ffe1ff */
[----:B------:R-:W-:Y:S01]  /*9580*/  @P1 IMAD.MOV R32, RZ, RZ, R35 ;  /* 0x000000ffff201224 */ /* 0x000fe200078e0223 */
[----:B------:R-:W-:-:S04]  /*9590*/  SEL R35, R24, R25, P0 ;  /* 0x0000001918237207 */ /* 0x000fc80000000000 */
[----:B------:R-:W-:-:S13]  /*95a0*/  ISETP.NE.AND P1, PT, R32, RZ, PT ;  /* 0x000000ff2000720c */ /* 0x000fda0003f25270 */
[----:B------:R-:W-:Y:S05]  /*95b0*/  @!P1 BRA `(.L_x_133) ;  /* 0x0000000000289947 */ /* 0x000fea0003800000 */
[----:B------:R-:W-:Y:S02]  /*95c0*/  LOP3.LUT R25, R32, 0x3f, RZ, 0xc0, !PT ;  /* 0x0000003f20197812 */ /* 0x000fe400078ec0ff */
[--C-:B------:R-:W-:Y:S02]  /*95d0*/  SHF.R.U64 R31, R30, 0x1, R35.reuse ;  /* 0x000000011e1f7819 */ /* 0x100fe40000001223 */
[----:B------:R-:W-:Y:S02]  /*95e0*/  SHF.R.U32.HI R35, RZ, 0x1, R35 ;  /* 0x00000001ff237819 */ /* 0x000fe40000011623 */
[----:B------:R-:W-:Y:S02]  /*95f0*/  LOP3.LUT R24, R32, 0x3f, RZ, 0xc, !PT ;  /* 0x0000003f20187812 */ /* 0x000fe400078e0cff */
[CC--:B------:R-:W-:Y:S02]  /*9600*/  SHF.L.U64.HI R33, R34.reuse, R25.reuse, R33 ;  /* 0x0000001922217219 */ /* 0x0c0fe40000010221 */
[----:B------:R-:W-:-:S02]  /*9610*/  SHF.L.U32 R25, R34, R25, RZ ;  /* 0x0000001922197219 */ /* 0x000fc400000006ff */
[-CC-:B------:R-:W-:Y:S02]  /*9620*/  SHF.R.U64 R34, R31, R24.reuse, R35.reuse ;  /* 0x000000181f227219 */ /* 0x180fe40000001223 */
[----:B------:R-:W-:Y:S02]  /*9630*/  SHF.R.U32.HI R24, RZ, R24, R35 ;  /* 0x00000018ff187219 */ /* 0x000fe40000011623 */
[----:B------:R-:W-:Y:S02]  /*9640*/  LOP3.LUT R34, R25, R34, RZ, 0xfc, !PT ;  /* 0x0000002219227212 */ /* 0x000fe400078efcff */
[----:B------:R-:W-:-:S07]  /*9650*/  LOP3.LUT R33, R33, R24, RZ, 0xfc, !PT ;  /* 0x0000001821217212 */ /* 0x000fce00078efcff */
.L_x_133:
[----:B------:R-:W-:Y:S05]  /*9660*/  BSYNC.RECONVERGENT B1 ;  /* 0x0000000000017941 */ /* 0x000fea0003800200 */
.L_x_132:
[----:B------:R-:W-:Y:S01]  /*9670*/  IMAD.WIDE.U32 R30, R34, 0x2168c235, RZ ;  /* 0x2168c235221e7825 */ /* 0x000fe200078e00ff */
[----:B------:R-:W-:-:S03]  /*9680*/  SHF.R.U32.HI R27, RZ, 0x1e, R27 ;  /* 0x0000001eff1b7819 */ /* 0x000fc6000001161b */
[----:B------:R-:W-:Y:S01]  /*9690*/  IMAD.MOV.U32 R24, RZ, RZ, R31 ;  /* 0x000000ffff187224 */ /* 0x000fe200078e001f */
[----:B------:R-:W-:Y:S01]  /*96a0*/  IADD3 RZ, P1, PT, R30, R30, RZ ;  /* 0x0000001e1eff7210 */ /* 0x000fe20007f3e0ff */
[----:B------:R-:W-:Y:S01]  /*96b0*/  IMAD.MOV.U32 R25, RZ, RZ, RZ ;  /* 0x000000ffff197224 */ /* 0x000fe200078e00ff */
[----:B------:R-:W-:Y:S01]  /*96c0*/  LEA.HI R26, R26, R27, RZ, 0x1 ;  /* 0x0000001b1a1a7211 */ /* 0x000fe200078f08ff */
[----:B------:R-:W-:-:S04]  /*96d0*/  IMAD.HI.U32 R31, R33, -0x36f0255e, RZ ;  /* 0xc90fdaa2211f7827 */ /* 0x000fc800078e00ff */
[----:B------:R-:W-:-:S04]  /*96e0*/  IMAD.WIDE.U32 R24, R34, -0x36f0255e, R24 ;  /* 0xc90fdaa222187825 */ /* 0x000fc800078e0018 */
[----:B------:R-:W-:-:S04]  /*96f0*/  IMAD.WIDE.U32 R24, P3, R33, 0x2168c235, R24 ;  /* 0x2168c23521187825 */ /* 0x000fc80007860018 */
[----:B------:R-:W-:Y:S01]  /*9700*/  IMAD R33, R33, -0x36f0255e, RZ ;  /* 0xc90fdaa221217824 */ /* 0x000fe200078e02ff */
[----:B------:R-:W-:Y:S02]  /*9710*/  IADD3.X R30, PT, PT, R31, RZ, RZ, P3, !PT ;  /* 0x000000ff1f1e7210 */ /* 0x000fe40001ffe4ff */
[----:B------:R-:W-:Y:S02]  /*9720*/  IADD3.X RZ, P1, PT, R24, R24, RZ, P1, !PT ;  /* 0x0000001818ff7210 */ /* 0x000fe40000f3e4ff */
[----:B------:R-:W-:-:S04]  /*9730*/  IADD3 R25, P3, PT, R33, R25, RZ ;  /* 0x0000001921197210 */ /* 0x000fc80007f7e0ff */
[C---:B------:R-:W-:Y:S01]  /*9740*/  ISETP.GT.U32.AND P4, PT, R25.reuse, RZ, PT ;  /* 0x000000ff1900720c */ /* 0x040fe20003f84070 */
[----:B------:R-:W-:Y:S01]  /*9750*/  IMAD.X R30, RZ, RZ, R30, P3 ;  /* 0x000000ffff1e7224 */ /* 0x000fe200018e061e */
[----:B------:R-:W-:-:S04]  /*9760*/  IADD3.X R24, P3, PT, R25, R25, RZ, P1, !PT ;  /* 0x0000001919187210 */ /* 0x000fc80000f7e4ff */
[C---:B------:R-:W-:Y:S01]  /*9770*/  ISETP.GT.AND.EX P1, PT, R30.reuse, RZ, PT, P4 ;  /* 0x000000ff1e00720c */ /* 0x040fe20003f24340 */
[----:B------:R-:W-:-:S03]  /*9780*/  IMAD.X R31, R30, 0x1, R30, P3 ;  /* 0x000000011e1f7824 */ /* 0x000fc600018e061e */
[----:B------:R-:W-:Y:S02]  /*9790*/  SEL R24, R24, R25, P1 ;  /* 0x0000001918187207 */ /* 0x000fe40000800000 */
[----:B------:R-:W-:Y:S02]  /*97a0*/  SEL R31, R31, R30, P1 ;  /* 0x0000001e1f1f7207 */ /* 0x000fe40000800000 */
[----:B------:R-:W-:Y:S02]  /*97b0*/  IADD3 R64, P3, PT, R24, 0x1, RZ ;  /* 0x0000000118407810 */ /* 0x000fe40007f7e0ff */
[----:B------:R-:W-:Y:S02]  /*97c0*/  SEL R25, RZ, 0xffffffff, !P1 ;  /* 0xffffffffff197807 */ /* 0x000fe40004800000 */
[----:B------:R-:W-:Y:S01]  /*97d0*/  LOP3.LUT P1, R28, R28, 0x80000000, RZ, 0xc0, !PT ;  /* 0x800000001c1c7812 */ /* 0x000fe2000782c0ff */
[----:B------:R-:W-:Y:S02]  /*97e0*/  IMAD.X R31, RZ, RZ, R31, P3 ;  /* 0x000000ffff1f7224 */ /* 0x000fe400018e061f */
[----:B------:R-:W-:Y:S01]  /*97f0*/  IMAD.IADD R25, R25, 0x1, -R32 ;  /* 0x0000000119197824 */ /* 0x000fe200078e0a20 */
[----:B------:R-:W-:-:S02]  /*9800*/  @!P0 LOP3.LUT R28, R28, 0x80000000, RZ, 0x3c, !PT ;  /* 0x800000001c1c8812 */ /* 0x000fc400078e3cff */
[----:B------:R-:W-:Y:S02]  /*9810*/  SHF.R.U64 R64, R64, 0xa, R31 ;  /* 0x0000000a40407819 */ /* 0x000fe4000000121f */
[----:B------:R-:W-:Y:S02]  /*9820*/  SHF.L.U32 R25, R25, 0x14, RZ ;  /* 0x0000001419197819 */ /* 0x000fe400000006ff */
[----:B------:R-:W-:-:S03]  /*9830*/  IADD3 R64, P3, PT, R64, 0x1, RZ ;  /* 0x0000000140407810 */ /* 0x000fc60007f7e0ff */
[----:B------:R-:W-:Y:S01]  /*9840*/  @P1 IMAD.MOV R26, RZ, RZ, -R26 ;  /* 0x000000ffff1a1224 */ /* 0x000fe200078e0a1a */
[----:B------:R-:W-:-:S04]  /*9850*/  LEA.HI.X R31, R31, RZ, RZ, 0x16, P3 ;  /* 0x000000ff1f1f7211 */ /* 0x000fc800018fb4ff */
[--C-:B------:R-:W-:Y:S02]  /*9860*/  SHF.R.U64 R64, R64, 0x1, R31.reuse ;  /* 0x0000000140407819 */ /* 0x100fe4000000121f */
[----:B------:R-:W-:Y:S02]  /*9870*/  SHF.R.U32.HI R24, RZ, 0x1, R31 ;  /* 0x00000001ff187819 */ /* 0x000fe4000001161f */
[----:B------:R-:W-:-:S04]  /*9880*/  IADD3 R64, P3, P4, RZ, RZ, R64 ;  /* 0x000000ffff407210 */ /* 0x000fc80007c7e040 */
[----:B------:R-:W-:-:S04]  /*9890*/  IADD3.X R25, PT, PT, R25, 0x3fe00000, R24, P3, P4 ;  /* 0x3fe0000019197810 */ /* 0x000fc80001fe8418 */
[----:B------:R-:W-:-:S07]  /*98a0*/  LOP3.LUT R65, R25, R28, RZ, 0xfc, !PT ;  /* 0x0000001c19417212 */ /* 0x000fce00078efcff */
.L_x_127:
[----:B------:R-:W-:Y:S02]  /*98b0*/  IMAD.MOV.U32 R24, RZ, RZ, R29 ;  /* 0x000000ffff187224 */ /* 0x000fe400078e001d */
[----:B------:R-:W-:-:S04]  /*98c0*/  IMAD.MOV.U32 R25, RZ, RZ, 0x0 ;  /* 0x00000000ff197424 */ /* 0x000fc800078e00ff */
[----:B------:R-:W-:Y:S05]  /*98d0*/  RET.REL.NODEC R24 `(_Z11run_momentsPdS_PiS0_S0_P17curandStateXORWOW) ;  /* 0xffffff6418c87950 */ /* 0x000fea0003c3ffff */
.L_x_134:
[----:B------:R-:W-:-:S00]  /*98e0*/  BRA `(.L_x_134) ;  /* 0xfffffffc00fc7947 */ /* 0x000fc0000383ffff */
[----:B------:R-:W-:-:S00]  /*98f0*/  NOP ;  /* 0x0000000000007918 */ /* 0x000fc00000000000 */
        /* <DEDUP_REMOVED lines=8> */
.L_x_213:


//--------------------- .text._Z4foldPdS_         --------------------------
	.section	.text._Z4foldPdS_,"ax",@progbits
	.align	128
        .global         _Z4foldPdS_
        .type           _Z4foldPdS_,@function
        .size           _Z4foldPdS_,(.L_x_219 - _Z4foldPdS_)
        .other          _Z4foldPdS_,@"STO_CUDA_ENTRY STV_DEFAULT"
_Z4foldPdS_:
.text._Z4foldPdS_:
[----:B------:R-:W-:Y:S01]  /*0000*/  LDC R1, c[0x0][0x37c] ;  /* 0x0000df00ff017b82 */ /* 0x000fe20000000800 */
[----:B------:R-:W0:Y:S07]  /*0010*/  S2R R0, SR_TID.X ;  /* 0x0000000000007919 */ /* 0x000e2e0000002100 */
[----:B------:R-:W0:Y:S01]  /*0020*/  S2UR UR6, SR_CTAID.X ;  /* 0x00000000000679c3 */ /* 0x000e220000002500 */
[----:B------:R-:W1:Y:S07]  /*0030*/  LDCU.64 UR4, c[0x0][0x358] ;  /* 0x00006b00ff0477ac */ /* 0x000e6e0008000a00 */
[----:B------:R-:W0:Y:S08]  /*0040*/  LDC R9, c[0x0][0x360] ;  /* 0x0000d800ff097b82 */ /* 0x000e300000000800 */
[----:B------:R-:W2:Y:S08]  /*0050*/  LDC.64 R2, c[0x0][0x380] ;  /* 0x0000e000ff027b82 */ /* 0x000eb00000000a00 */
[----:B------:R-:W3:Y:S01]  /*0060*/  LDC.64 R6, c[0x0][0x388] ;  /* 0x0000e200ff067b82 */ /* 0x000ee20000000a00 */
[----:B0-----:R-:W-:-:S04]  /*0070*/  IMAD R9, R9, UR6, R0 ;  /* 0x0000000609097c24 */ /* 0x001fc8000f8e0200 */
[----:B--2---:R-:W-:-:S05]  /*0080*/  IMAD.WIDE.U32 R2, R9, 0x8, R2 ;  /* 0x0000000809027825 */ /* 0x004fca00078e0002 */
[----:B-1----:R-:W2:Y:S01]  /*0090*/  LDG.E.64 R4, desc[UR4][R2.64] ;  /* 0x0000000402047981 */ /* 0x002ea2000c1e1b00 */
[----:B---3--:R-:W-:-:S05]  /*00a0*/  IMAD.WIDE.U32 R6, R9, 0x8, R6 ;  /* 0x0000000809067825 */ /* 0x008fca00078e0006 */
[----:B------:R-:W3:Y:S01]  /*00b0*/  LDG.E.64 R8, desc[UR4][R6.64] ;  /* 0x0000000406087981 */ /* 0x000ee2000c1e1b00 */
[----:B--2---:R-:W-:-:S10]  /*00c0*/  DMUL R10, R4, 0.5 ;  /* 0x3fe00000040a7828 */ /* 0x004fd40000000000 */
[----:B------:R-:W0:Y:S02]  /*00d0*/  FRND.F64.FLOOR R10, R10 ;  /* 0x0000000a000a7313 */ /* 0x000e240000305800 */
[----:B0-----:R-:W-:-:S08]  /*00e0*/  DADD R12, R10, R10 ;  /* 0x000000000a0c7229 */ /* 0x001fd0000000000a */
[--C-:B------:R-:W-:Y:S02]  /*00f0*/  DADD R4, R4, -R12.reuse ;  /* 0x0000000004047229 */ /* 0x100fe4000000080c */
[----:B---3--:R-:W-:-:S05]  /*0100*/  DADD R8, R8, R12 ;  /* 0x0000000008087229 */ /* 0x008fca000000000c */
[----:B------:R-:W-:Y:S04]  /*0110*/  STG.E.64 desc[UR4][R2.64], R4 ;  /* 0x0000000402007986 */ /* 0x000fe8000c101b04 */
[----:B------:R-:W-:Y:S01]  /*0120*/  STG.E.64 desc[UR4][R6.64], R8 ;  /* 0x0000000806007986 */ /* 0x000fe2000c101b04 */
[----:B------:R-:W-:Y:S05]  /*0130*/  EXIT ;  /* 0x000000000000794d */ /* 0x000fea0003800000 */
.L_x_135:
        /* <DEDUP_REMOVED lines=12> */
.L_x_219:


//--------------------- .text._Z10init_noisePdPiS0_S0_P17curandStateXORWOW --------------------------
	.section	.text._Z10init_noisePdPiS0_S0_P17curandStateXORWOW,"ax",@progbits
	.align	128
        .global         _Z10init_noisePdPiS0_S0_P17curandStateXORWOW
        .type           _Z10init_noisePdPiS0_S0_P17curandStateXORWOW,@function
        .size           _Z10init_noisePdPiS0_S0_P17curandStateXORWOW,(.L_x_217 - _Z10init_noisePdPiS0_S0_P17curandStateXORWOW)
        .other          _Z10init_noisePdPiS0_S0_P17curandStateXORWOW,@"STO_CUDA_ENTRY STV_DEFAULT"
_Z10init_noisePdPiS0_S0_P17curandStateXORWOW:
.text._Z10init_noisePdPiS0_S0_P17curandStateXORWOW:
[----:B------:R-:W-:Y:S01]  /*0000*/  LDC R1, c[0x0][0x37c] ;  /* 0x0000df00ff017b82 */ /* 0x000fe20000000800 */
[----:B------:R-:W0:Y:S07]  /*0010*/  S2R R3, SR_TID.X ;  /* 0x0000000000037919 */ /* 0x000e2e0000002100 */
[----:B------:R-:W0:Y:S01]  /*0020*/  S2UR UR4, SR_CTAID.X ;  /* 0x00000000000479c3 */ /* 0x000e220000002500 */
[----:B------:R-:W1:Y:S07]  /*0030*/  LDCU.64 UR6, c[0x0][0x358] ;  /* 0x00006b00ff0677ac */ /* 0x000e6e0008000a00 */
[----:B------:R-:W0:Y:S08]  /*0040*/  LDC R2, c[0x0][0x360] ;  /* 0x0000d800ff027b82 */ /* 0x000e300000000800 */
[----:B------:R-:W2:Y:S01]  /*0050*/  LDC.64 R32, c[0x0][0x3a0] ;  /* 0x0000e800ff207b82 */ /* 0x000ea20000000a00 */
[----:B0-----:R-:W-:Y:S01]  /*0060*/  IMAD R2, R2, UR4, R3 ;  /* 0x0000000402027c24 */ /* 0x001fe2000f8e0203 */
[----:B------:R-:W0:Y:S03]  /*0070*/  LDCU UR4, c[0x3][0x9c] ;  /* 0x00c01380ff0477ac */ /* 0x000e260008000800 */
[----:B--2---:R-:W-:-:S05]  /*0080*/  IMAD.WIDE.U32 R32, R2, 0x30, R32 ;  /* 0x0000003002207825 */ /* 0x004fca00078e0020 */
[----:B-1----:R1:W5:Y:S04]  /*0090*/  LDG.E R3, desc[UR6][R32.64+0x20] ;  /* 0x0000200620037981 */ /* 0x002368000c1e1900 */
[----:B------:R1:W5:Y:S04]  /*00a0*/  LDG.E.64 R30, desc[UR6][R32.64+0x28] ;  /* 0x00002806201e7981 */ /* 0x000368000c1e1b00 */
[----:B------:R1:W5:Y:S04]  /*00b0*/  LDG.E.64 R28, desc[UR6][R32.64] ;  /* 0x00000006201c7981 */ /* 0x000368000c1e1b00 */
[----:B------:R1:W5:Y:S04]  /*00c0*/  LDG.E.64 R26, desc[UR6][R32.64+0x8] ;  /* 0x00000806201a7981 */ /* 0x000368000c1e1b00 */
[----:B------:R1:W5:Y:S04]  /*00d0*/  LDG.E.64 R24, desc[UR6][R32.64+0x10] ;  /* 0x0000100620187981 */ /* 0x000368000c1e1b00 */
[----:B------:R1:W5:Y:S01]  /*00e0*/  LDG.E.64 R22, desc[UR6][R32.64+0x18] ;  /* 0x0000180620167981 */ /* 0x000362000c1e1b00 */
[----:B------:R-:W2:Y:S01]  /*00f0*/  LDCU.64 UR8, c[0x3][0x78] ;  /* 0x00c00f00ff0877ac */ /* 0x000ea20008000a00 */
[----:B------:R-:W3:Y:S01]  /*0100*/  LDCU.64 UR10, c[0x3][0x80] ;  /* 0x00c01000ff0a77ac */ /* 0x000ee20008000a00 */
[----:B0-----:R-:W-:Y:S01]  /*0110*/  UISETP.NE.U32.AND UP0, UPT, UR4, URZ, UPT ;  /* 0x000000ff0400728c */ /* 0x001fe2000bf05070 */
[----:B--2---:R-:W-:-:S02]  /*0120*/  IMAD.U32 R20, RZ, RZ, UR8 ;  /* 0x00000008ff147e24 */ /* 0x004fc4000f8e00ff */
[----:B------:R-:W-:Y:S02]  /*0130*/  IMAD.U32 R21, RZ, RZ, UR9 ;  /* 0x00000009ff157e24 */ /* 0x000fe4000f8e00ff */
[----:B---3--:R-:W-:Y:S02]  /*0140*/  IMAD.U32 R18, RZ, RZ, UR10 ;  /* 0x0000000aff127e24 */ /* 0x008fe4000f8e00ff */
[----:B------:R-:W-:Y:S02]  /*0150*/  IMAD.U32 R19, RZ, RZ, UR11 ;  /* 0x0000000bff137e24 */ /* 0x000fe4000f8e00ff */
[----:B-1----:R-:W-:Y:S05]  /*0160*/  BRA.U UP0, `(.L_x_136) ;  /* 0x0000000100547547 */ /* 0x002fea000b800000 */
[----:B------:R-:W0:Y:S02]  /*0170*/  LDCU UR4, c[0x3][0x98] ;  /* 0x00c01300ff0477ac */ /* 0x000e240008000800 */
[----:B0-----:R-:W0:Y:S01]  /*0180*/  I2F.U32.RP R0, UR4 ;  /* 0x0000000400007d06 */ /* 0x001e220008209000 */
[----:B------:R-:W-:-:S07]  /*0190*/  ISETP.NE.U32.AND P2, PT, RZ, UR4, PT ;  /* 0x00000004ff007c0c */ /* 0x000fce000bf45070 */
[----:B0-----:R-:W0:Y:S02]  /*01a0*/  MUFU.RCP R0, R0 ;  /* 0x0000000000007308 */ /* 0x001e240000001000 */
[----:B0-----:R-:W-:-:S06]  /*01b0*/  IADD3 R4, PT, PT, R0, 0xffffffe, RZ ;  /* 0x0ffffffe00047810 */ /* 0x001fcc0007ffe0ff */
        /* <DEDUP_REMOVED lines=9> */
[----:B------:R-:W-:Y:S01]  /*0250*/  @P0 VIADD R5, R5, -UR4 ;  /* 0x8000000405050c36 */ /* 0x000fe20008000000 */
[----:B------:R-:W-:-:S04]  /*0260*/  @P0 IADD3 R4, PT, PT, R4, 0x1, RZ ;  /* 0x0000000104040810 */ /* 0x000fc80007ffe0ff */
[----:B------:R-:W-:Y:S01]  /*0270*/  ISETP.GE.U32.AND P1, PT, R5, UR4, PT ;  /* 0x0000000405007c0c */ /* 0x000fe2000bf26070 */
[----:B------:R-:W-:-:S12]  /*0280*/  IMAD.MOV.U32 R5, RZ, RZ, RZ ;  /* 0x000000ffff057224 */ /* 0x000fd800078e00ff */
[----:B------:R-:W-:Y:S01]  /*0290*/  @P1 VIADD R4, R4, 0x1 ;  /* 0x0000000104041836 */ /* 0x000fe20000000000 */
[----:B------:R-:W-:Y:S01]  /*02a0*/  @!P2 LOP3.LUT R4, RZ, UR4, RZ, 0x33, !PT ;  /* 0x00000004ff04ac12 */ /* 0x000fe2000f8e33ff */
[----:B------:R-:W-:Y:S06]  /*02b0*/  BRA `(.L_x_137) ;  /* 0x0000000000107947 */ /* 0x000fec0003800000 */
.L_x_136:
[----:B------:R-:W-:-:S07]  /*02c0*/  MOV R0, 0x2e0 ;  /* 0x000002e000007802 */ /* 0x000fce0000000f00 */
[----:B-----5:R-:W-:Y:S05]  /*02d0*/  CALL.REL.NOINC `($__internal_7_$__cuda_sm20_div_s64) ;  /* 0x0000004000047944 */ /* 0x020fea0003c00000 */
[----:B------:R-:W-:Y:S02]  /*02e0*/  IMAD.MOV.U32 R4, RZ, RZ, R6 ;  /* 0x000000ffff047224 */ /* 0x000fe400078e0006 */
[----:B------:R-:W-:-:S07]  /*02f0*/  IMAD.MOV.U32 R5, RZ, RZ, R7 ;  /* 0x000000ffff057224 */ /* 0x000fce00078e0007 */
.L_x_137:
        /* <DEDUP_REMOVED lines=9> */
[----:B0-----:R-:W-:-:S06]  /*0390*/  IADD3 R6, PT, PT, R0, 0xffffffe, RZ ;  /* 0x0ffffffe00067810 */ /* 0x001fcc0007ffe0ff */
[----:B------:R0:W1:Y:S02]  /*03a0*/  F2I.FTZ.U32.TRUNC.NTZ R7, R6 ;  /* 0x0000000600077305 */ /* 0x000064000021f000 */
[----:B0-----:R-:W-:Y:S02]  /*03b0*/  IMAD.MOV.U32 R6, RZ, RZ, RZ ;  /* 0x000000ffff067224 */ /* 0x001fe400078e00ff */
        /* <DEDUP_REMOVED lines=10> */
[----:B------:R-:W-:Y:S02]  /*0460*/  @P0 IADD3 R4, PT, PT, R4, -UR9, RZ ;  /* 0x8000000904040c10 */ /* 0x000fe4000fffe0ff */
[----:B------:R-:W-:Y:S01]  /*0470*/  @!P1 LOP3.LUT R4, RZ, UR9, RZ, 0x33, !PT ;  /* 0x00000009ff049c12 */ /* 0x000fe2000f8e33ff */
[----:B------:R-:W-:Y:S06]  /*0480*/  BRA `(.L_x_140) ;  /* 0x0000000000107947 */ /* 0x000fec0003800000 */
.L_x_139:
[----:B------:R-:W-:-:S07]  /*0490*/  MOV R0, 0x4b0 ;  /* 0x000004b000007802 */ /* 0x000fce0000000f00 */
[----:B-----5:R-:W-:Y:S05]  /*04a0*/  CALL.REL.NOINC `($__internal_8_$__cuda_sm20_rem_s64) ;  /* 0x0000004000c07944 */ /* 0x020fea0003c00000 */
[----:B------:R-:W-:Y:S02]  /*04b0*/  IMAD.MOV.U32 R4, RZ, RZ, R6 ;  /* 0x000000ffff047224 */ /* 0x000fe400078e0006 */
[----:B------:R-:W-:-:S07]  /*04c0*/  IMAD.MOV.U32 R5, RZ, RZ, R7 ;  /* 0x000000ffff057224 */ /* 0x000fce00078e0007 */
.L_x_140:
[----:B------:R-:W-:Y:S05]  /*04d0*/  BSYNC.RECONVERGENT B0 ;  /* 0x0000000000007941 */ /* 0x000fea0003800200 */
.L_x_138:
[----:B------:R-:W0:Y:S02]  /*04e0*/  LDCU.64 UR4, c[0x0][0x380] ;  /* 0x00007000ff0477ac */ /* 0x000e240008000a00 */
[C---:B0-----:R-:W-:Y:S01]  /*04f0*/  LEA R12, P0, R4.reuse, UR4, 0x3 ;  /* 0x00000004040c7c11 */ /* 0x041fe2000f8018ff */
[----:B------:R-:W0:Y:S03]  /*0500*/  LDCU.U8 UR4, c[0x3][0xa0] ;  /* 0x00c01400ff0477ac */ /* 0x000e260008000000 */
[----:B------:R-:W-:-:S06]  /*0510*/  LEA.HI.X R13, R4, UR5, R5, 0x3, P0 ;  /* 0x00000005040d7c11 */ /* 0x000fcc00080f1c05 */
[----:B------:R-:W5:Y:S01]  /*0520*/  LDG.E.64 R12, desc[UR6][R12.64] ;  /* 0x000000060c0c7981 */ /* 0x000f62000c1e1b00 */
[----:B0-----:R-:W-:-:S04]  /*0530*/  UPRMT UR4, UR4, 0x9910, URZ ;  /* 0x0000991004047896 */ /* 0x001fc800080000ff */
[----:B------:R-:W-:-:S09]  /*0540*/  UISETP.GT.AND UP0, UPT, UR4, 0x6d, UPT ;  /* 0x0000006d0400788c */ /* 0x000fd2000bf04270 */
[----:B------:R-:W-:Y:S05]  /*0550*/  BRA.U UP0, `(.L_x_141) ;  /* 0x00000005005c7547 */ /* 0x000fea000b800000 */
[----:B------:R-:W-:Y:S01]  /*0560*/  UISETP.NE.AND UP0, UPT, UR4, 0x6c, UPT ;  /* 0x0000006c0400788c */ /* 0x000fe2000bf05270 */
[----:B-----5:R-:W-:Y:S01]  /*0570*/  IMAD.MOV.U32 R16, RZ, RZ, R12 ;  /* 0x000000ffff107224 */ /* 0x020fe200078e000c */
[----:B------:R-:W-:-:S07]  /*0580*/  MOV R17, R13 ;  /* 0x0000000d00117202 */ /* 0x000fce0000000f00 */
[----:B------:R-:W-:Y:S05]  /*0590*/  BRA.U !UP0, `(.L_x_142) ;  /* 0x0000000d08147547 */ /* 0x000fea000b800000 */
[----:B------:R-:W0:Y:S01]  /*05a0*/  LDCU.64 UR8, c[0x3][0x58] ;  /* 0x00c00b00ff0877ac */ /* 0x000e220008000a00 */
[----:B------:R-:W-:Y:S01]  /*05b0*/  UISETP.NE.AND UP0, UPT, UR4, 0x6d, UPT ;  /* 0x0000006d0400788c */ /* 0x000fe2000bf05270 */
[----:B0-----:R-:W-:Y:S02]  /*05c0*/  IMAD.U32 R16, RZ, RZ, UR8 ;  /* 0x00000008ff107e24 */ /* 0x001fe4000f8e00ff */
[----:B------:R-:W-:-:S06]  /*05d0*/  IMAD.U32 R17, RZ, RZ, UR9 ;  /* 0x00000009ff117e24 */ /* 0x000fcc000f8e00ff */
        /* <DEDUP_REMOVED lines=25> */
[----:B------:R-:W-:Y:S02]  /*0770*/  MOV R7, R11 ;  /* 0x0000000b00077202 */ /* 0x000fe40000000f00 */
[----:B------:R-:W-:Y:S01]  /*0780*/  MOV R0, 0x7c0 ;  /* 0x000007c000007802 */ /* 0x000fe20000000f00 */
[----:B0-----:R-:W-:Y:S02]  /*0790*/  IMAD.U32 R8, RZ, RZ, UR4 ;  /* 0x00000004ff087e24 */ /* 0x001fe4000f8e00ff */
[----:B------:R-:W-:-:S07]  /*07a0*/  IMAD.U32 R9, RZ, RZ, UR5 ;  /* 0x00000005ff097e24 */ /* 0x000fce000f8e00ff */
[----:B------:R-:W-:Y:S05]  /*07b0*/  CALL.REL.NOINC `($__internal_6_$__cuda_sm20_div_rn_f64_full) ;  /* 0x0000003400587944 */ /* 0x000fea0003c00000 */
[----:B------:R-:W-:Y:S02]  /*07c0*/  IMAD.MOV.U32 R18, RZ, RZ, R8 ;  /* 0x000000ffff127224 */ /* 0x000fe400078e0008 */
[----:B------:R-:W-:-:S07]  /*07d0*/  IMAD.MOV.U32 R19, RZ, RZ, R9 ;  /* 0x000000ffff137224 */ /* 0x000fce00078e0009 */
.L_x_145:
[----:B------:R-:W-:Y:S05]  /*07e0*/  BSYNC.RECONVERGENT B1 ;  /* 0x0000000000017941 */ /* 0x000fea0003800200 */
.L_x_144:
[----:B------:R-:W0:Y:S01]  /*07f0*/  LDCU.64 UR4, c[0x3][0x58] ;  /* 0x00c00b00ff0477ac */ /* 0x000e220008000a00 */
[----:B------:R-:W-:Y:S01]  /*0800*/  MOV R20, R12 ;  /* 0x0000000c00147202 */ /* 0x000fe20000000f00 */
[----:B------:R-:W-:Y:S02]  /*0810*/  IMAD.MOV.U32 R21, RZ, RZ, R13 ;  /* 0x000000ffff157224 */ /* 0x000fe400078e000d */
[----:B0-----:R-:W-:Y:S02]  /*0820*/  IMAD.U32 R16, RZ, RZ, UR4 ;  /* 0x00000004ff107e24 */ /* 0x001fe4000f8e00ff */
[----:B------:R-:W-:Y:S01]  /*0830*/  IMAD.U32 R17, RZ, RZ, UR5 ;  /* 0x00000005ff117e24 */ /* 0x000fe2000f8e00ff */
[----:B------:R-:W-:Y:S06]  /*0840*/  BRA `(.L_x_142) ;  /* 0x0000000800687947 */ /* 0x000fec0003800000 */
.L_x_143:
[----:B------:R-:W0:Y:S01]  /*0850*/  LDCU.64 UR4, c[0x3][0x60] ;  /* 0x00c00c00ff0477ac */ /* 0x000e220008000a00 */
[----:B------:R-:W-:Y:S01]  /*0860*/  IMAD.U32 R16, RZ, RZ, UR8 ;  /* 0x00000008ff107e24 */ /* 0x000fe2000f8e00ff */
[----:B------:R-:W-:Y:S01]  /*0870*/  MOV R17, UR9 ;  /* 0x0000000900117c02 */ /* 0x000fe20008000f00 */
[----:B------:R-:W-:Y:S02]  /*0880*/  IMAD.MOV.U32 R20, RZ, RZ, R12 ;  /* 0x000000ffff147224 */ /* 0x000fe400078e000c */
[----:B------:R-:W-:Y:S01]  /*0890*/  IMAD.MOV.U32 R21, RZ, RZ, R13 ;  /* 0x000000ffff157224 */ /* 0x000fe200078e000d */
[----:B0-----:R-:W-:-:S14]  /*08a0*/  DSETP.NEU.AND P0, PT, RZ, UR4, PT ;  /* 0x00000004ff007e2a */ /* 0x001fdc000bf0d000 */
        /* <DEDUP_REMOVED lines=22> */
[----:B------:R-:W-:Y:S02]  /*0a10*/  MOV R7, R15 ;  /* 0x0000000f00077202 */ /* 0x000fe40000000f00 */
[----:B------:R-:W-:-:S07]  /*0a20*/  MOV R0, 0xa40 ;  /* 0x00000a4000007802 */ /* 0x000fce0000000f00 */
[----:B------:R-:W-:Y:S05]  /*0a30*/  CALL.REL.NOINC `($__internal_6_$__cuda_sm20_div_rn_f64_full) ;  /* 0x0000003000b87944 */ /* 0x000fea0003c00000 */
[----:B------:R-:W-:Y:S02]  /*0a40*/  IMAD.MOV.U32 R18, RZ, RZ, R8 ;  /* 0x000000ffff127224 */ /* 0x000fe400078e0008 */
[----:B------:R-:W-:-:S07]  /*0a50*/  IMAD.MOV.U32 R19, RZ, RZ, R9 ;  /* 0x000000ffff137224 */ /* 0x000fce00078e0009 */
.L_x_147:
[----:B------:R-:W-:Y:S05]  /*0a60*/  BSYNC.RECONVERGENT B1 ;  /* 0x0000000000017941 */ /* 0x000fea0003800200 */
.L_x_146:
[----:B------:R-:W0:Y:S01]  /*0a70*/  LDCU.64 UR4, c[0x3][0x58] ;  /* 0x00c00b00ff0477ac */ /* 0x000e220008000a00 */
[----:B------:R-:W-:Y:S02]  /*0a80*/  IMAD.MOV.U32 R20, RZ, RZ, R12 ;  /* 0x000000ffff147224 */ /* 0x000fe400078e000c */
[----:B------:R-:W-:Y:S01]  /*0a90*/  IMAD.MOV.U32 R21, RZ, RZ, R13 ;  /* 0x000000ffff157224 */ /* 0x000fe200078e000d */
[----:B0-----:R-:W-:Y:S01]  /*0aa0*/  MOV R16, UR4 ;  /* 0x0000000400107c02 */ /* 0x001fe20008000f00 */
[----:B------:R-:W-:Y:S01]  /*0ab0*/  IMAD.U32 R17, RZ, RZ, UR5 ;  /* 0x00000005ff117e24 */ /* 0x000fe2000f8e00ff */
[----:B------:R-:W-:Y:S06]  /*0ac0*/  BRA `(.L_x_142) ;  /* 0x0000000400c87947 */ /* 0x000fec0003800000 */
.L_x_141:
[----:B------:R-:W-:-:S09]  /*0ad0*/  UISETP.NE.AND UP0, UPT, UR4, 0x6e, UPT ;  /* 0x0000006e0400788c */ /* 0x000fd2000bf05270 */
[----:B------:R-:W-:Y:S05]  /*0ae0*/  BRA.U !UP0, `(.L_x_148) ;  /* 0x0000000108887547 */ /* 0x000fea000b800000 */
[----:B------:R-:W0:Y:S01]  /*0af0*/  LDCU.64 UR8, c[0x3][0x58] ;  /* 0x00c00b00ff0877ac */ /* 0x000e220008000a00 */
[----:B------:R-:W-:Y:S01]  /*0b00*/  UISETP.NE.AND UP0, UPT, UR4, 0x70, UPT ;  /* 0x000000700400788c */ /* 0x000fe2000bf05270 */
[----:B0-----:R-:W-:Y:S02]  /*0b10*/  IMAD.U32 R16, RZ, RZ, UR8 ;  /* 0x00000008ff107e24 */ /* 0x001fe4000f8e00ff */
[----:B------:R-:W-:-:S06]  /*0b20*/  IMAD.U32 R17, RZ, RZ, UR9 ;  /* 0x00000009ff117e24 */ /* 0x000fcc000f8e00ff */
[----:B------:R-:W-:Y:S05]  /*0b30*/  BRA.U UP0, `(.L_x_142) ;  /* 0x0000000500ac7547 */ /* 0x000fea000b800000 */
[----:B------:R-:W0:Y:S01]  /*0b40*/  LDC.64 R10, c[0x3][0x60] ;  /* 0x00c01800ff0a7b82 */ /* 0x000e220000000a00 */
[----:B------:R-:W-:Y:S01]  /*0b50*/  IMAD.U32 R16, RZ, RZ, UR8 ;  /* 0x00000008ff107e24 */ /* 0x000fe2000f8e00ff */
[----:B------:R-:W-:Y:S01]  /*0b60*/  MOV R17, UR9 ;  /* 0x0000000900117c02 */ /* 0x000fe20008000f00 */
[----:B0-----:R-:W-:-:S14]  /*0b70*/  DSETP.NEU.AND P0, PT, R10, RZ, PT ;  /* 0x000000ff0a00722a */ /* 0x001fdc0003f0d000 */
[----:B------:R-:W-:Y:S05]  /*0b80*/  @!P0 BRA `(.L_x_142) ;  /* 0x0000000400988947 */ /* 0x000fea0003800000 */
[----:B-----5:R-:W0:Y:S01]  /*0b90*/  MUFU.RCP64H R5, R13 ;  /* 0x0000000d00057308 */ /* 0x020e220000001800 */
[----:B------:R-:W-:Y:S01]  /*0ba0*/  IMAD.MOV.U32 R4, RZ, RZ, 0x1 ;  /* 0x00000001ff047424 */ /* 0x000fe200078e00ff */
[----:B------:R-:W-:Y:S05]  /*0bb0*/  BSSY.RECONVERGENT B1, `(.L_x_149) ;  /* 0x0000014000017945 */ /* 0x000fea0003800200 */
[----:B0-----:R-:W-:-:S08]  /*0bc0*/  DFMA R6, -R12, R4, 1 ;  /* 0x3ff000000c06742b */ /* 0x001fd00000000104 */
[----:B------:R-:W-:-:S08]  /*0bd0*/  DFMA R6, R6, R6, R6 ;  /* 0x000000060606722b */ /* 0x000fd00000000006 */
[----:B------:R-:W-:Y:S02]  /*0be0*/  DFMA R4, R4, R6, R4 ;  /* 0x000000060404722b */ /* 0x000fe40000000004 */
[----:B------:R-:W-:-:S06]  /*0bf0*/  DMUL R6, R10, R10 ;  /* 0x0000000a0a067228 */ /* 0x000fcc0000000000 */
[----:B------:R-:W-:-:S04]  /*0c00*/  DFMA R8, -R12, R4, 1 ;  /* 0x3ff000000c08742b */ /* 0x000fc80000000104 */
[----:B------:R-:W-:-:S04]  /*0c10*/  FSETP.GEU.AND P1, PT, |R7|, 6.5827683646048100446e-37, PT ;  /* 0x036000000700780b */ /* 0x000fc80003f2e200 */
        /* <DEDUP_REMOVED lines=9> */
[----:B------:R-:W-:-:S07]  /*0cb0*/  IMAD.MOV.U32 R9, RZ, RZ, R13 ;  /* 0x000000ffff097224 */ /* 0x000fce00078e000d */
[----:B------:R-:W-:Y:S05]  /*0cc0*/  CALL.REL.NOINC `($__internal_6_$__cuda_sm20_div_rn_f64_full) ;  /* 0x0000003000147944 */ /* 0x000fea0003c00000 */
[----:B------:R-:W-:Y:S01]  /*0cd0*/  IMAD.MOV.U32 R16, RZ, RZ, R8 ;  /* 0x000000ffff107224 */ /* 0x000fe200078e0008 */
[----:B------:R-:W-:-:S07]  /*0ce0*/  MOV R17, R9 ;  /* 0x0000000900117202 */ /* 0x000fce0000000f00 */
.L_x_150:
[----:B------:R-:W-:Y:S05]  /*0cf0*/  BSYNC.RECONVERGENT B1 ;  /* 0x0000000000017941 */ /* 0x000fea0003800200 */
.L_x_149:
[----:B------:R-:W-:Y:S05]  /*0d00*/  BRA `(.L_x_142) ;  /* 0x0000000400387947 */ /* 0x000fea0003800000 */
.L_x_148:
        /* <DEDUP_REMOVED lines=25> */
[----:B------:R-:W-:Y:S02]  /*0ea0*/  IMAD.MOV.U32 R7, RZ, RZ, R9 ;  /* 0x000000ffff077224 */ /* 0x000fe400078e0009 */
[----:B0-----:R-:W-:Y:S01]  /*0eb0*/  IMAD.U32 R8, RZ, RZ, UR4 ;  /* 0x00000004ff087e24 */ /* 0x001fe2000f8e00ff */
[----:B------:R-:W-:-:S07]  /*0ec0*/  MOV R9, UR5 ;  /* 0x0000000500097c02 */ /* 0x000fce0008000f00 */
[----:B------:R-:W-:Y:S05]  /*0ed0*/  CALL.REL.NOINC `($__internal_6_$__cuda_sm20_div_rn_f64_full) ;  /* 0x0000002c00907944 */ /* 0x000fea0003c00000 */
[----:B------:R-:W-:Y:S02]  /*0ee0*/  IMAD.MOV.U32 R20, RZ, RZ, R8 ;  /* 0x000000ffff147224 */ /* 0x000fe400078e0008 */
[----:B------:R-:W-:-:S07]  /*0ef0*/  IMAD.MOV.U32 R21, RZ, RZ, R9 ;  /* 0x000000ffff157224 */ /* 0x000fce00078e0009 */
.L_x_153:
[----:B------:R-:W-:Y:S05]  /*0f00*/  BSYNC.RECONVERGENT B1 ;  /* 0x0000000000017941 */ /* 0x000fea0003800200 */
.L_x_152:
[----:B------:R-:W0:Y:S01]  /*0f10*/  LDCU.64 UR4, c[0x3][0x58] ;  /* 0x00c00b00ff0477ac */ /* 0x000e220008000a00 */
[----:B------:R-:W-:Y:S02]  /*0f20*/  IMAD.MOV.U32 R18, RZ, RZ, R12 ;  /* 0x000000ffff127224 */ /* 0x000fe400078e000c */
[----:B------:R-:W-:Y:S01]  /*0f30*/  IMAD.MOV.U32 R19, RZ, RZ, R13 ;  /* 0x000000ffff137224 */ /* 0x000fe200078e000d */
[----:B0-----:R-:W-:Y:S01]  /*0f40*/  MOV R16, UR4 ;  /* 0x0000000400107c02 */ /* 0x001fe20008000f00 */
[----:B------:R-:W-:Y:S01]  /*0f50*/  IMAD.U32 R17, RZ, RZ, UR5 ;  /* 0x00000005ff117e24 */ /* 0x000fe2000f8e00ff */
[----:B------:R-:W-:Y:S06]  /*0f60*/  BRA `(.L_x_142) ;  /* 0x0000000000a07947 */ /* 0x000fec0003800000 */
.L_x_151:
        /* <DEDUP_REMOVED lines=34> */
.L_x_155:
[----:B------:R-:W-:Y:S05]  /*1190*/  BSYNC.RECONVERGENT B1 ;  /* 0x0000000000017941 */ /* 0x000fea0003800200 */
.L_x_154:
[----:B------:R-:W0:Y:S01]  /*11a0*/  LDCU.64 UR4, c[0x3][0x58] ;  /* 0x00c00b00ff0477ac */ /* 0x000e220008000a00 */
[----:B------:R-:W-:Y:S02]  /*11b0*/  IMAD.MOV.U32 R18, RZ, RZ, R12 ;  /* 0x000000ffff127224 */ /* 0x000fe400078e000c */
[----:B------:R-:W-:Y:S02]  /*11c0*/  IMAD.MOV.U32 R19, RZ, RZ, R13 ;  /* 0x000000ffff137224 */ /* 0x000fe400078e000d */
[----:B0-----:R-:W-:Y:S02]  /*11d0*/  IMAD.U32 R16, RZ, RZ, UR4 ;  /* 0x00000004ff107e24 */ /* 0x001fe4000f8e00ff */
[----:B------:R-:W-:-:S07]  /*11e0*/  IMAD.U32 R17, RZ, RZ, UR5 ;  /* 0x00000005ff117e24 */ /* 0x000fce000f8e00ff */
.L_x_142:
[----:B------:R-:W-:Y:S01]  /*11f0*/  DSETP.NEU.AND P1, PT, R16, RZ, PT ;  /* 0x000000ff1000722a */ /* 0x000fe20003f2d000 */
[----:B------:R-:W-:-:S13]  /*1200*/  BSSY.RECONVERGENT B1, `(.L_x_156) ;  /* 0x000002b000017945 */ /* 0x000fda0003800200 */
[----:B------:R-:W-:Y:S05]  /*1210*/  @!P1 BRA `(.L_x_157) ;  /* 0x0000000000a49947 */ /* 0x000fea0003800000 */
[----:B------:R-:W0:Y:S01]  /*1220*/  MUFU.RCP64H R5, R17 ;  /* 0x0000001100057308 */ /* 0x000e220000001800 */
        /* <DEDUP_REMOVED lines=10> */
[----:B------:R-:W-:Y:S02]  /*12d0*/  IMAD.MOV.U32 R4, RZ, RZ, R16 ;  /* 0x000000ffff047224 */ /* 0x000fe400078e0010 */
[----:B------:R-:W-:Y:S02]  /*12e0*/  IMAD.MOV.U32 R5, RZ, RZ, R17 ;  /* 0x000000ffff057224 */ /* 0x000fe400078e0011 */
[----:B------:R-:W-:Y:S01]  /*12f0*/  VIADD R10, R0, 0xfff00000 ;  /* 0xfff00000000a7836 */ /* 0x000fe20000000000 */
[----:B------:R-:W-:-:S07]  /*1300*/  MOV R0, 0x1320 ;  /* 0x0000132000007802 */ /* 0x000fce0000000f00 */
[----:B-----5:R-:W-:Y:S05]  /*1310*/  CALL.REL.NOINC `($__internal_5_$__cuda_sm20_dblrcp_rn_slowpath_v3) ;  /* 0x0000002400e07944 */ /* 0x020fea0003c00000 */
[----:B------:R-:W-:Y:S01]  /*1320*/  IMAD.MOV.U32 R6, RZ, RZ, R8 ;  /* 0x000000ffff067224 */ /* 0x000fe200078e0008 */
[----:B------:R-:W-:-:S07]  /*1330*/  MOV R7, R9 ;  /* 0x0000000900077202 */ /* 0x000fce0000000f00 */
.L_x_159:
[----:B------:R-:W-:Y:S05]  /*1340*/  BSYNC.RECONVERGENT B0 ;  /* 0x0000000000007941 */ /* 0x000fea0003800200 */
.L_x_158:
        /* <DEDUP_REMOVED lines=17> */
[----:B------:R-:W-:-:S07]  /*1460*/  MOV R0, 0x1480 ;  /* 0x0000148000007802 */ /* 0x000fce0000000f00 */
[----:B-----5:R-:W-:Y:S05]  /*1470*/  CALL.REL.NOINC `($__internal_6_$__cuda_sm20_div_rn_f64_full) ;  /* 0x0000002800287944 */ /* 0x020fea0003c00000 */
[----:B------:R-:W-:Y:S02]  /*1480*/  IMAD.MOV.U32 R14, RZ, RZ, R8 ;  /* 0x000000ffff0e7224 */ /* 0x000fe400078e0008 */
[----:B------:R-:W-:-:S07]  /*1490*/  IMAD.MOV.U32 R15, RZ, RZ, R9 ;  /* 0x000000ffff0f7224 */ /* 0x000fce00078e0009 */
.L_x_160:
[----:B------:R-:W-:Y:S05]  /*14a0*/  BSYNC.RECONVERGENT B2 ;  /* 0x0000000000027941 */ /* 0x000fea0003800200 */
.L_x_157:
[----:B------:R-:W-:Y:S05]  /*14b0*/  BSYNC.RECONVERGENT B1 ;  /* 0x0000000000017941 */ /* 0x000fea0003800200 */
.L_x_156:
[----:B------:R-:W-:Y:S01]  /*14c0*/  DSETP.NEU.AND P2, PT, R20, RZ, PT ;  /* 0x000000ff1400722a */ /* 0x000fe20003f4d000 */
[----:B------:R-:W-:-:S13]  /*14d0*/  BSSY.RECONVERGENT B1, `(.L_x_161) ;  /* 0x0000059000017945 */ /* 0x000fda0003800200 */
[----:B------:R-:W-:Y:S05]  /*14e0*/  @!P2 BRA `(.L_x_162) ;  /* 0x00000004005ca947 */ /* 0x000fea0003800000 */
        /* <DEDUP_REMOVED lines=12> */
[----:B------:R-:W-:-:S03]  /*15b0*/  MOV R4, R20 ;  /* 0x0000001400047202 */ /* 0x000fc60000000f00 */
[----:B------:R-:W-:Y:S01]  /*15c0*/  VIADD R10, R0, 0xfff00000 ;  /* 0xfff00000000a7836 */ /* 0x000fe20000000000 */
[----:B------:R-:W-:-:S07]  /*15d0*/  MOV R0, 0x15f0 ;  /* 0x000015f000007802 */ /* 0x000fce0000000f00 */
[----:B-----5:R-:W-:Y:S05]  /*15e0*/  CALL.REL.NOINC `($__internal_5_$__cuda_sm20_dblrcp_rn_slowpath_v3) ;  /* 0x00000024002c7944 */ /* 0x020fea0003c00000 */
[----:B------:R-:W-:Y:S02]  /*15f0*/  IMAD.MOV.U32 R6, RZ, RZ, R8 ;  /* 0x000000ffff067224 */ /* 0x000fe400078e0008 */
[----:B------:R-:W-:-:S07]  /*1600*/  IMAD.MOV.U32 R7, RZ, RZ, R9 ;  /* 0x000000ffff077224 */ /* 0x000fce00078e0009 */
.L_x_164:
[----:B------:R-:W-:Y:S05]  /*1610*/  BSYNC.RECONVERGENT B0 ;  /* 0x0000000000007941 */ /* 0x000fea0003800200 */
.L_x_163:
        /* <DEDUP_REMOVED lines=18> */
.L_x_166:
[----:B------:R-:W-:Y:S05]  /*1740*/  BSYNC.RECONVERGENT B0 ;  /* 0x0000000000007941 */ /* 0x000fea0003800200 */
.L_x_165:
        /* <DEDUP_REMOVED lines=23> */
.L_x_169:
[----:B------:R-:W-:Y:S05]  /*18c0*/  BSYNC.RECONVERGENT B2 ;  /* 0x0000000000027941 */ /* 0x000fea0003800200 */
.L_x_168:
[----:B------:R-:W-:Y:S05]  /*18d0*/  BRA `(.L_x_162) ;  /* 0x0000000000607947 */ /* 0x000fea0003800000 */
.L_x_167:
        /* <DEDUP_REMOVED lines=17> */
[----:B------:R-:W-:Y:S01]  /*19f0*/  MOV R6, R4 ;  /* 0x0000000400067202 */ /* 0x000fe20000000f00 */
[----:B------:R-:W-:Y:S01]  /*1a00*/  IMAD.MOV.U32 R7, RZ, RZ, R5 ;  /* 0x000000ffff077224 */ /* 0x000fe200078e0005 */
[----:B------:R-:W-:-:S07]  /*1a10*/  MOV R0, 0x1a30 ;  /* 0x00001a3000007802 */ /* 0x000fce0000000f00 */
[----:B-----5:R-:W-:Y:S05]  /*1a20*/  CALL.REL.NOINC `($__internal_6_$__cuda_sm20_div_rn_f64_full) ;  /* 0x0000002000bc7944 */ /* 0x020fea0003c00000 */
[----:B------:R-:W-:Y:S02]  /*1a30*/  IMAD.MOV.U32 R14, RZ, RZ, R8 ;  /* 0x000000ffff0e7224 */ /* 0x000fe400078e0008 */
[----:B------:R-:W-:-:S07]  /*1a40*/  IMAD.MOV.U32 R15, RZ, RZ, R9 ;  /* 0x000000ffff0f7224 */ /* 0x000fce00078e0009 */
.L_x_170:
[----:B------:R-:W-:Y:S05]  /*1a50*/  BSYNC.RECONVERGENT B2 ;  /* 0x0000000000027941 */ /* 0x000fea0003800200 */
.L_x_162:
[----:B------:R-:W-:Y:S05]  /*1a60*/  BSYNC.RECONVERGENT B1 ;  /* 0x0000000000017941 */ /* 0x000fea0003800200 */
.L_x_161:
[----:B------:R-:W-:Y:S01]  /*1a70*/  BSSY.RECONVERGENT B1, `(.L_x_171) ;  /* 0x00000a1000017945 */ /* 0x000fe20003800200 */
[----:B-----5:R-:W-:Y:S01]  /*1a80*/  IMAD.MOV.U32 R5, RZ, RZ, R25 ;  /* 0x000000ffff057224 */ /* 0x020fe200078e0019 */
[----:B------:R-:W-:Y:S01]  /*1a90*/  MOV R12, R24 ;  /* 0x00000018000c7202 */ /* 0x000fe20000000f00 */
[----:B------:R-:W-:Y:S01]  /*1aa0*/  IMAD.MOV.U32 R9, RZ, RZ, R27 ;  /* 0x000000ffff097224 */ /* 0x000fe200078e001b */
[----:B------:R-:W-:Y:S06]  /*1ab0*/  @!P1 BRA `(.L_x_172) ;  /* 0x0000000800709947 */ /* 0x000fec0003800000 */
[----:B------:R-:W-:Y:S01]  /*1ac0*/  SHF.R.U32.HI R0, RZ, 0x2, R29 ;  /* 0x00000002ff007819 */ /* 0x000fe2000001161d */
[----:B------:R-:W-:Y:S01]  /*1ad0*/  IMAD.SHL.U32 R4, R25, 0x10, RZ ;  /* 0x0000001019047824 */ /* 0x000fe200078e00ff */
[----:B------:R-:W-:Y:S01]  /*1ae0*/  SHF.R.U32.HI R7, RZ, 0x2, R26 ;  /* 0x00000002ff077819 */ /* 0x000fe2000001161a */
[----:B------:R-:W-:Y:S01]  /*1af0*/  HFMA2 R9, -RZ, RZ, 1.15625, 0 ;  /* 0x3ca00000ff097431 */ /* 0x000fe200000001ff */
[----:B------:R-:W-:Y:S01]  /*1b00*/  LOP3.LUT R0, R0, R29, RZ, 0x3c, !PT ;  /* 0x0000001d00007212 */ /* 0x000fe200078e3cff */
[----:B------:R-:W-:Y:S01]  /*1b10*/  IMAD.MOV.U32 R8, RZ, RZ, 0x0 ;  /* 0x00000000ff087424 */ /* 0x000fe200078e00ff */
[----:B------:R-:W-:Y:S01]  /*1b20*/  LOP3.LUT R7, R7, R26, RZ, 0x3c, !PT ;  /* 0x0000001a07077212 */ /* 0x000fe200078e3cff */
[----:B------:R-:W-:Y:S02]  /*1b30*/  BSSY.RECONVERGENT B0, `(.L_x_173) ;  /* 0x0000063000007945 */ /* 0x000fe40003800200 */
[----:B------:R-:W-:-:S05]  /*1b40*/  IMAD.SHL.U32 R5, R0, 0x2, RZ ;  /* 0x0000000200057824 */ /* 0x000fca00078e00ff */
[----:B------:R-:W-:Y:S01]  /*1b50*/  LOP3.LUT R5, R25, R4, R5, 0x96, !PT ;  /* 0x0000000419057212 */ /* 0x000fe200078e9605 */
[----:B------:R-:W-:-:S03]  /*1b60*/  IMAD.SHL.U32 R4, R7, 0x2, RZ ;  /* 0x0000000207047824 */ /* 0x000fc600078e00ff */
[----:B------:R-:W-:-:S04]  /*1b70*/  LOP3.LUT R12, R5, R0, RZ, 0x3c, !PT ;  /* 0x00000000050c7212 */ /* 0x000fc800078e3cff */
        /* <DEDUP_REMOVED lines=88> */
.L_x_174:
[----:B------:R-:W-:Y:S01]  /*2100*/  IMAD.MOV.U32 R6, RZ, RZ, 0x0 ;  /* 0x00000000ff067424 */ /* 0x000fe200078e00ff */
[----:B------:R-:W-:Y:S01]  /*2110*/  LOP3.LUT P0, RZ, R9, 0x7fffffff, RZ, 0xc0, !PT ;  /* 0x7fffffff09ff7812 */ /* 0x000fe2000780c0ff */
[----:B------:R-:W-:-:S06]  /*2120*/  IMAD.MOV.U32 R7, RZ, RZ, 0x7ff00000 ;  /* 0x7ff00000ff077424 */ /* 0x000fcc00078e00ff */
[----:B------:R-:W-:-:S10]  /*2130*/  DFMA R6, R8, R6, +INF ;  /* 0x7ff000000806742b */ /* 0x000fd40000000006 */
[----:B------:R-:W-:Y:S02]  /*2140*/  FSEL R38, R6, RZ, P0 ;  /* 0x000000ff06267208 */ /* 0x000fe40000000000 */
[----:B------:R-:W-:-:S07]  /*2150*/  FSEL R39, R7, -QNAN , P0 ;  /* 0xfff0000007277808 */ /* 0x000fce0000000000 */
.L_x_175:
[----:B------:R-:W-:Y:S05]  /*2160*/  BSYNC.RECONVERGENT B0 ;  /* 0x0000000000007941 */ /* 0x000fea0003800200 */
.L_x_173:
        /* <DEDUP_REMOVED lines=18> */
[----:B------:R-:W-:Y:S02]  /*2290*/  IMAD.MOV.U32 R8, RZ, RZ, R16 ;  /* 0x000000ffff087224 */ /* 0x000fe400078e0010 */
[----:B------:R-:W-:-:S07]  /*22a0*/  IMAD.MOV.U32 R9, RZ, RZ, R17 ;  /* 0x000000ffff097224 */ /* 0x000fce00078e0011 */
[----:B------:R-:W-:Y:S05]  /*22b0*/  CALL.REL.NOINC `($__internal_6_$__cuda_sm20_div_rn_f64_full) ;  /* 0x0000001800987944 */ /* 0x000fea0003c00000 */
[----:B------:R-:W-:Y:S01]  /*22c0*/  IMAD.MOV.U32 R6, RZ, RZ, R8 ;  /* 0x000000ffff067224 */ /* 0x000fe200078e0008 */
[----:B------:R-:W-:-:S07]  /*22d0*/  MOV R7, R9 ;  /* 0x0000000900077202 */ /* 0x000fce0000000f00 */
.L_x_177:
[----:B------:R-:W-:Y:S05]  /*22e0*/  BSYNC.RECONVERGENT B2 ;  /* 0x0000000000027941 */ /* 0x000fea0003800200 */
.L_x_176:
        /* <DEDUP_REMOVED lines=19> */
.L_x_179:
[----:B------:R-:W-:Y:S05]  /*2420*/  BSYNC.RECONVERGENT B2 ;  /* 0x0000000000027941 */ /* 0x000fea0003800200 */
.L_x_178:
[----:B------:R-:W-:Y:S01]  /*2430*/  DADD R16, -R8, 0.5 ;  /* 0x3fe0000008107429 */ /* 0x000fe20000000100 */
[----:B------:R-:W-:Y:S01]  /*2440*/  MOV R26, R24 ;  /* 0x00000018001a7202 */ /* 0x000fe20000000f00 */
[----:B------:R-:W-:Y:S02]  /*2450*/  IMAD.MOV.U32 R9, RZ, RZ, R25 ;  /* 0x000000ffff097224 */ /* 0x000fe400078e0019 */
[----:B------:R-:W-:-:S06]  /*2460*/  IMAD.MOV.U32 R29, RZ, RZ, R27 ;  /* 0x000000ffff1d7224 */ /* 0x000fcc00078e001b */
[----:B------:R0:W1:Y:S02]  /*2470*/  F2I.F64.FLOOR R16, R16 ;  /* 0x0000001000107311 */ /* 0x0000640000305100 */
.L_x_172:
[----:B------:R-:W-:Y:S05]  /*2480*/  BSYNC.RECONVERGENT B1 ;  /* 0x0000000000017941 */ /* 0x000fea0003800200 */
.L_x_171:
[----:B------:R-:W-:Y:S01]  /*2490*/  BSSY.RECONVERGENT B1, `(.L_x_180) ;  /* 0x000014b000017945 */ /* 0x000fe20003800200 */
[----:B------:R-:W-:-:S03]  /*24a0*/  IMAD.MOV.U32 R13, RZ, RZ, R5 ;  /* 0x000000ffff0d7224 */ /* 0x000fc600078e0005 */
[----:B------:R-:W-:Y:S05]  /*24b0*/  @!P2 BRA `(.L_x_181) ;  /* 0x000000140020a947 */ /* 0x000fea0003800000 */
[----:B------:R-:W-:Y:S02]  /*24c0*/  SHF.R.U32.HI R0, RZ, 0x2, R29 ;  /* 0x00000002ff007819 */ /* 0x000fe4000001161d */
[----:B------:R-:W-:Y:S02]  /*24d0*/  SHF.R.U32.HI R11, RZ, 0x2, R26 ;  /* 0x00000002ff0b7819 */ /* 0x000fe4000001161a */
[----:B------:R-:W-:Y:S01]  /*24e0*/  LOP3.LUT R7, R0, R29, RZ, 0x3c, !PT ;  /* 0x0000001d00077212 */ /* 0x000fe200078e3cff */
[----:B------:R-:W-:Y:S01]  /*24f0*/  IMAD.SHL.U32 R0, R5, 0x10, RZ ;  /* 0x0000001005007824 */ /* 0x000fe200078e00ff */
[----:B------:R-:W-:-:S03]  /*2500*/  LOP3.LUT R11, R11, R26, RZ, 0x3c, !PT ;  /* 0x0000001a0b0b7212 */ /* 0x000fc600078e3cff */
[----:B------:R-:W-:Y:S01]  /*2510*/  IMAD.SHL.U32 R4, R7, 0x2, RZ ;  /* 0x0000000207047824 */ /* 0x000fe200078e00ff */
[----:B0-----:R-:W-:-:S04]  /*2520*/  SHF.L.U32 R17, R11, 0x1, RZ ;  /* 0x000000010b117819 */ /* 0x001fc800000006ff */
[----:B------:R-:W-:-:S04]  /*2530*/  LOP3.LUT R0, R5, R0, R4, 0x96, !PT ;  /* 0x0000000005007212 */ /* 0x000fc800078e9604 */
[----:B------:R-:W-:-:S04]  /*2540*/  LOP3.LUT R26, R0, R7, RZ, 0x3c, !PT ;  /* 0x00000007001a7212 */ /* 0x000fc800078e3cff */
[----:B------:R-:W-:Y:S01]  /*2550*/  IADD3 R25, PT, PT, R28, 0x587c5, R26 ;  /* 0x000587c51c197810 */ /* 0x000fe20007ffe01a */
[----:B------:R-:W-:-:S05]  /*2560*/  IMAD.SHL.U32 R0, R26, 0x10, RZ ;  /* 0x000000101a007824 */ /* 0x000fca00078e00ff */
[----:B------:R-:W-:-:S04]  /*2570*/  LOP3.LUT R17, R11, R17, R0, 0x96, !PT ;  /* 0x000000110b117212 */ /* 0x000fc800078e9600 */
[----:B------:R-:W-:-:S04]  /*2580*/  LOP3.LUT R17, R17, R26, RZ, 0x3c, !PT ;  /* 0x0000001a11117212 */ /* 0x000fc800078e3cff */
[----:B------:R-:W-:-:S05]  /*2590*/  IADD3 R6, PT, PT, R28, 0xb0f8a, R17 ;  /* 0x000b0f8a1c067810 */ /* 0x000fca0007ffe011 */
[----:B------:R-:W-:-:S03]  /*25a0*/  IMAD.WIDE.U32 R6, R6, 0x200000, RZ ;  /* 0x0020000006067825 */ /* 0x000fc600078e00ff */
[----:B------:R-:W-:Y:S01]  /*25b0*/  LOP3.LUT R24, R6, R25, RZ, 0x3c, !PT ;  /* 0x0000001906187212 */ /* 0x000fe200078e3cff */
[----:B------:R-:W-:Y:S02]  /*25c0*/  IMAD.MOV.U32 R25, RZ, RZ, R7 ;  /* 0x000000ffff197224 */ /* 0x000fe400078e0007 */
[----:B------:R-:W-:Y:S02]  /*25d0*/  IMAD.MOV.U32 R6, RZ, RZ, 0x0 ;  /* 0x00000000ff067424 */ /* 0x000fe400078e00ff */
[----:B------:R-:W0:Y:S01]  /*25e0*/  I2F.F64.U64 R10, R24 ;  /* 0x00000018000a7312 */ /* 0x000e220000301800 */
[----:B------:R-:W-:-:S06]  /*25f0*/  IMAD.MOV.U32 R7, RZ, RZ, 0x3ca00000 ;  /* 0x3ca00000ff077424 */ /* 0x000fcc00078e00ff */
[----:B0-----:R-:W-:-:S08]  /*2600*/  DFMA R10, R10, R6, 5.5511151231257827021e-17 ;  /* 0x3c9000000a0a742b */ /* 0x001fd00000000006 */
[----:B------:R-:W-:-:S14]  /*2610*/  DSETP.GEU.AND P0, PT, R10, 0.5, PT ;  /* 0x3fe000000a00742a */ /* 0x000fdc0003f0e000 */
[----:B------:R-:W-:Y:S05]  /*2620*/  @P0 BRA `(.L_x_182) ;  /* 0x0000000800640947 */ /* 0x000fea0003800000 */
[----:B------:R-:W-:Y:S01]  /*2630*/  SHF.R.U32.HI R0, RZ, 0x2, R9 ;  /* 0x00000002ff007819 */ /* 0x000fe20000011609 */
[----:B------:R-:W-:Y:S01]  /*2640*/  BSSY.RECONVERGENT B0, `(.L_x_183) ;  /* 0x0000065000007945 */ /* 0x000fe20003800200 */
[----:B------:R-:W-:Y:S02]  /*2650*/  SHF.R.U32.HI R11, RZ, 0x2, R12 ;  /* 0x00000002ff0b7819 */ /* 0x000fe4000001160c */
[----:B------:R-:W-:Y:S02]  /*2660*/  LOP3.LUT R0, R0, R9, RZ, 0x3c, !PT ;  /* 0x0000000900007212 */ /* 0x000fe400078e3cff */
[----:B------:R-:W-:Y:S02]  /*2670*/  SHF.L.U32 R9, R17, 0x4, RZ ;  /* 0x0000000411097819 */ /* 0x000fe400000006ff */
[----:B------:R-:W-:Y:S01]  /*2680*/  LOP3.LUT R11, R11, R12, RZ, 0x3c, !PT ;  /* 0x0000000c0b0b7212 */ /* 0x000fe200078e3cff */
[----:B------:R-:W-:-:S05]  /*2690*/  IMAD.SHL.U32 R4, R0, 0x2, RZ ;  /* 0x0000000200047824 */ /* 0x000fca00078e00ff */
[----:B------:R-:W-:-:S04]  /*26a0*/  LOP3.LUT R4, R0, R4, R9, 0x96, !PT ;  /* 0x0000000400047212 */ /* 0x000fc800078e9609 */
[----:B------:R-:W-:Y:S01]  /*26b0*/  LOP3.LUT R12, R4, R17, RZ, 0x3c, !PT ;  /* 0x00000011040c7212 */ /* 0x000fe200078e3cff */
[----:B------:R-:W-:-:S04]  /*26c0*/  IMAD.SHL.U32 R4, R11, 0x2, RZ ;  /* 0x000000020b047824 */ /* 0x000fc800078e00ff */
[----:B------:R-:W-:-:S05]  /*26d0*/  IMAD.SHL.U32 R0, R12, 0x10, RZ ;  /* 0x000000100c007824 */ /* 0x000fca00078e00ff */
[----:B------:R-:W-:Y:S02]  /*26e0*/  LOP3.LUT R13, R11, R4, R0, 0x96, !PT ;  /* 0x000000040b0d7212 */ /* 0x000fe400078e9600 */
[C---:B------:R-:W-:Y:S01]  /*26f0*/  IADD3 R11, PT, PT, R28.reuse, 0x10974f, R12 ;  /* 0x0010974f1c0b7810 */ /* 0x040fe20007ffe00c */
[----:B------:R-:W-:Y:S01]  /*2700*/  VIADD R28, R28, 0x161f14 ;  /* 0x00161f141c1c7836 */ /* 0x000fe20000000000 */
[----:B------:R-:W-:-:S04]  /*2710*/  LOP3.LUT R13, R13, R12, RZ, 0x3c, !PT ;  /* 0x0000000c0d0d7212 */ /* 0x000fc800078e3cff */
[----:B------:R-:W-:-:S05]  /*2720*/  IADD3 R8, PT, PT, R13, R28, RZ ;  /* 0x0000001c0d087210 */ /* 0x000fca0007ffe0ff */
[----:B------:R-:W-:-:S03]  /*2730*/  IMAD.WIDE.U32 R8, R8, 0x200000, RZ ;  /* 0x0020000008087825 */ /* 0x000fc600078e00ff */
[----:B------:R-:W-:-:S06]  /*2740*/  LOP3.LUT R8, R8, R11, RZ, 0x3c, !PT ;  /* 0x0000000b08087212 */ /* 0x000fcc00078e3cff */
[----:B------:R-:W0:Y:S02]  /*2750*/  I2F.F64.U64 R8, R8 ;  /* 0x0000000800087312 */ /* 0x000e240000301800 */
[----:B0-----:R-:W-:-:S10]  /*2760*/  DFMA R18, R8, R6, 5.5511151231257827021e-17 ;  /* 0x3c9000000812742b */ /* 0x001fd40000000006 */
[----:B------:R-:W-:Y:S01]  /*2770*/  ISETP.GT.AND P0, PT, R19, 0xfffff, PT ;  /* 0x000fffff1300780c */ /* 0x000fe20003f04270 */
[--C-:B------:R-:W-:Y:S02]  /*2780*/  IMAD.MOV.U32 R6, RZ, RZ, R18.reuse ;  /* 0x000000ffff067224 */ /* 0x100fe400078e0012 */
        /* <DEDUP_REMOVED lines=23> */
[----:B------:R-:W-:Y:S02]  /*2900*/  @P0 MOV R37, R7 ;  /* 0x0000000700250202 */ /* 0x000fe40000000f00 */
[----:B------:R-:W-:Y:S02]  /*2910*/  LOP3.LUT R18, R19, 0x80000000, RZ, 0x3c, !PT ;  /* 0x8000000013127812 */ /* 0x000fe400078e3cff */
[----:B------:R-:W-:Y:S02]  /*2920*/  MOV R19, 0x43300000 ;  /* 0x4330000000137802 */ /* 0x000fe40000000f00 */
        /* <DEDUP_REMOVED lines=28> */
[----:B------:R-:W-:-:S05]  /*2af0*/  DMUL R36, R6, R36 ;  /* 0x0000002406247228 */ /* 0x000fca0000000000 */
        /* <DEDUP_REMOVED lines=19> */
.L_x_184:
[----:B------:R-:W-:Y:S01]  /*2c30*/  IMAD.MOV.U32 R8, RZ, RZ, 0x0 ;  /* 0x00000000ff087424 */ /* 0x000fe200078e00ff */
[----:B------:R-:W-:Y:S01]  /*2c40*/  LOP3.LUT P0, RZ, R7, 0x7fffffff, RZ, 0xc0, !PT ;  /* 0x7fffffff07ff7812 */ /* 0x000fe2000780c0ff */
[----:B------:R-:W-:-:S06]  /*2c50*/  IMAD.MOV.U32 R9, RZ, RZ, 0x7ff00000 ;  /* 0x7ff00000ff097424 */ /* 0x000fcc00078e00ff */
[----:B------:R-:W-:-:S10]  /*2c60*/  DFMA R8, R6, R8, +INF ;  /* 0x7ff000000608742b */ /* 0x000fd40000000008 */
[----:B------:R-:W-:Y:S02]  /*2c70*/  FSEL R34, R8, RZ, P0 ;  /* 0x000000ff08227208 */ /* 0x000fe40000000000 */
[----:B------:R-:W-:-:S07]  /*2c80*/  FSEL R35, R9, -QNAN , P0 ;  /* 0xfff0000009237808 */ /* 0x000fce0000000000 */
.L_x_185:
[----:B------:R-:W-:Y:S05]  /*2c90*/  BSYNC.RECONVERGENT B0 ;  /* 0x0000000000007941 */ /* 0x000fea0003800200 */
.L_x_183:
        /* <DEDUP_REMOVED lines=20> */
[----:B-1----:R-:W-:Y:S05]  /*2de0*/  CALL.REL.NOINC `($__internal_6_$__cuda_sm20_div_rn_f64_full) ;  /* 0x0000000c00cc7944 */ /* 0x002fea0003c00000 */
[----:B------:R-:W-:Y:S02]  /*2df0*/  IMAD.MOV.U32 R6, RZ, RZ, R8 ;  /* 0x000000ffff067224 */ /* 0x000fe400078e0008 */
[----:B------:R-:W-:-:S07]  /*2e00*/  IMAD.MOV.U32 R7, RZ, RZ, R9 ;  /* 0x000000ffff077224 */ /* 0x000fce00078e0009 */
.L_x_187:
[----:B------:R-:W-:Y:S05]  /*2e10*/  BSYNC.RECONVERGENT B2 ;  /* 0x0000000000027941 */ /* 0x000fea0003800200 */
.L_x_186:
        /* <DEDUP_REMOVED lines=18> */
[----:B-1----:R-:W-:Y:S05]  /*2f40*/  CALL.REL.NOINC `($__internal_6_$__cuda_sm20_div_rn_f64_full) ;  /* 0x0000000c00747944 */ /* 0x002fea0003c00000 */
.L_x_189:
[----:B------:R-:W-:Y:S05]  /*2f50*/  BSYNC.RECONVERGENT B2 ;  /* 0x0000000000027941 */ /* 0x000fea0003800200 */
.L_x_188:
[----:B------:R-:W-:Y:S01]  /*2f60*/  DADD R6, -R8, 0.5 ;  /* 0x3fe0000008067429 */ /* 0x000fe20000000100 */
[----:B------:R-:W-:Y:S01]  /*2f70*/  IMAD.MOV.U32 R19, RZ, RZ, RZ ;  /* 0x000000ffff137224 */ /* 0x000fe200078e00ff */
[----:B------:R-:W-:Y:S01]  /*2f80*/  MOV R29, R5 ;  /* 0x00000005001d7202 */ /* 0x000fe20000000f00 */
[----:B------:R-:W-:-:S03]  /*2f90*/  IMAD.MOV.U32 R9, RZ, RZ, R17 ;  /* 0x000000ffff097224 */ /* 0x000fc600078e0011 */
[----:B------:R2:W3:Y:S01]  /*2fa0*/  F2I.F64.FLOOR R15, R6 ;  /* 0x00000006000f7311 */ /* 0x0004e20000305100 */
[----:B------:R-:W-:Y:S05]  /*2fb0*/  BRA `(.L_x_181) ;  /* 0x0000000800607947 */ /* 0x000fea0003800000 */
.L_x_182:
[----:B------:R-:W-:Y:S01]  /*2fc0*/  SHF.R.U32.HI R0, RZ, 0x2, R9 ;  /* 0x00000002ff007819 */ /* 0x000fe20000011609 */
[----:B------:R-:W-:Y:S01]  /*2fd0*/  BSSY.RECONVERGENT B0, `(.L_x_190) ;  /* 0x0000065000007945 */ /* 0x000fe20003800200 */
[----:B------:R-:W-:Y:S02]  /*2fe0*/  SHF.R.U32.HI R11, RZ, 0x2, R12 ;  /* 0x00000002ff0b7819 */ /* 0x000fe4000001160c */
[----:B------:R-:W-:Y:S01]  /*2ff0*/  LOP3.LUT R0, R0, R9, RZ, 0x3c, !PT ;  /* 0x0000000900007212 */ /* 0x000fe200078e3cff */
[----:B------:R-:W-:Y:S01]  /*3000*/  IMAD.SHL.U32 R9, R17, 0x10, RZ ;  /* 0x0000001011097824 */ /* 0x000fe200078e00ff */
[----:B------:R-:W-:-:S03]  /*3010*/  LOP3.LUT R11, R11, R12, RZ, 0x3c, !PT ;  /* 0x0000000c0b0b7212 */ /* 0x000fc600078e3cff */
[----:B------:R-:W-:Y:S02]  /*3020*/  IMAD.SHL.U32 R4, R0, 0x2, RZ ;  /* 0x0000000200047824 */ /* 0x000fe400078e00ff */
[----:B------:R-:W-:-:S03]  /*3030*/  IMAD.SHL.U32 R13, R11, 0x2, RZ ;  /* 0x000000020b0d7824 */ /* 0x000fc600078e00ff */
[----:B------:R-:W-:-:S04]  /*3040*/  LOP3.LUT R4, R0, R4, R9, 0x96, !PT ;  /* 0x0000000400047212 */ /* 0x000fc800078e9609 */
[----:B------:R-:W-:-:S05]  /*3050*/  LOP3.LUT R12, R4, R17, RZ, 0x3c, !PT ;  /* 0x00000011040c7212 */ /* 0x000fca00078e3cff */
[----:B------:R-:W-:-:S05]  /*3060*/  IMAD.SHL.U32 R0, R12, 0x10, RZ ;  /* 0x000000100c007824 */ /* 0x000fca00078e00ff */
[----:B------:R-:W-:Y:S02]  /*3070*/  LOP3.LUT R13, R11, R13, R0, 0x96, !PT ;  /* 0x0000000d0b0d7212 */ /* 0x000fe400078e9600 */
[C---:B------:R-:W-:Y:S02]  /*3080*/  IADD3 R11, PT, PT, R28.reuse, 0x10974f, R12 ;  /* 0x0010974f1c0b7810 */ /* 0x040fe40007ffe00c */
[----:B------:R-:W-:Y:S02]  /*3090*/  IADD3 R28, PT, PT, R28, 0x161f14, RZ ;  /* 0x00161f141c1c7810 */ /* 0x000fe40007ffe0ff */
[----:B------:R-:W-:-:S05]  /*30a0*/  LOP3.LUT R13, R13, R12, RZ, 0x3c, !PT ;  /* 0x0000000c0d0d7212 */ /* 0x000fca00078e3cff */
[----:B------:R-:W-:-:S04]  /*30b0*/  IMAD.IADD R8, R28, 0x1, R13 ;  /* 0x000000011c087824 */ /* 0x000fc800078e020d */
        /* <DEDUP_REMOVED lines=29> */
[----:B------:R-:W-:Y:S01]  /*3290*/  @P0 IMAD.MOV.U32 R37, RZ, RZ, R7 ;  /* 0x000000ffff250224 */ /* 0x000fe200078e0007 */
[----:B------:R-:W-:Y:S01]  /*32a0*/  LOP3.LUT R20, R21, 0x80000000, RZ, 0x3c, !PT ;  /* 0x8000000015147812 */ /* 0x000fe200078e3cff */
[----:B------:R-:W-:-:S04]  /*32b0*/  IMAD.MOV.U32 R21, RZ, RZ, 0x43300000 ;  /* 0x43300000ff157424 */ /* 0x000fc800078e00ff */
        /* <DEDUP_REMOVED lines=48> */
.L_x_191:
[----:B------:R-:W-:Y:S01]  /*35c0*/  IMAD.MOV.U32 R8, RZ, RZ, 0x0 ;  /* 0x00000000ff087424 */ /* 0x000fe200078e00ff */
[----:B------:R-:W-:Y:S01]  /*35d0*/  LOP3.LUT P0, RZ, R7, 0x7fffffff, RZ, 0xc0, !PT ;  /* 0x7fffffff07ff7812 */ /* 0x000fe2000780c0ff */
[----:B------:R-:W-:-:S06]  /*35e0*/  IMAD.MOV.U32 R9, RZ, RZ, 0x7ff00000 ;  /* 0x7ff00000ff097424 */ /* 0x000fcc00078e00ff */
[----:B------:R-:W-:-:S10]  /*35f0*/  DFMA R8, R6, R8, +INF ;  /* 0x7ff000000608742b */ /* 0x000fd40000000008 */
[----:B------:R-:W-:Y:S02]  /*3600*/  FSEL R34, R8, RZ, P0 ;  /* 0x000000ff08227208 */ /* 0x000fe40000000000 */
[----:B------:R-:W-:-:S07]  /*3610*/  FSEL R35, R9, -QNAN , P0 ;  /* 0xfff0000009237808 */ /* 0x000fce0000000000 */
.L_x_192:
[----:B------:R-:W-:Y:S05]  /*3620*/  BSYNC.RECONVERGENT B0 ;  /* 0x0000000000007941 */ /* 0x000fea0003800200 */
.L_x_190:
        /* <DEDUP_REMOVED lines=23> */
.L_x_194:
[----:B------:R-:W-:Y:S05]  /*37a0*/  BSYNC.RECONVERGENT B2 ;  /* 0x0000000000027941 */ /* 0x000fea0003800200 */
.L_x_193:
        /* <DEDUP_REMOVED lines=17> */
[----:B------:R-:W-:-:S07]  /*38c0*/  MOV R0, 0x38e0 ;  /* 0x000038e000007802 */ /* 0x000fce0000000f00 */
[----:B-1----:R-:W-:Y:S05]  /*38d0*/  CALL.REL.NOINC `($__internal_6_$__cuda_sm20_div_rn_f64_full) ;  /* 0x0000000400107944 */ /* 0x002fea0003c00000 */
.L_x_196:
[----:B------:R-:W-:Y:S05]  /*38e0*/  BSYNC.RECONVERGENT B2 ;  /* 0x0000000000027941 */ /* 0x000fea0003800200 */
.L_x_195:
[----:B------:R-:W-:Y:S01]  /*38f0*/  DADD R6, -R8, 0.5 ;  /* 0x3fe0000008067429 */ /* 0x000fe20000000100 */
[----:B------:R-:W-:Y:S01]  /*3900*/  IMAD.MOV.U32 R19, RZ, RZ, 0x1 ;  /* 0x00000001ff137424 */ /* 0x000fe200078e00ff */
[----:B------:R-:W-:Y:S01]  /*3910*/  MOV R29, R5 ;  /* 0x00000005001d7202 */ /* 0x000fe20000000f00 */
[----:B------:R-:W-:-:S03]  /*3920*/  IMAD.MOV.U32 R9, RZ, RZ, R17 ;  /* 0x000000ffff097224 */ /* 0x000fc600078e0011 */
[----:B------:R4:W0:Y:S05]  /*3930*/  F2I.F64.FLOOR R15, R6 ;  /* 0x00000006000f7311 */ /* 0x00082a0000305100 */
.L_x_181:
[----:B------:R-:W-:Y:S05]  /*3940*/  BSYNC.RECONVERGENT B1 ;  /* 0x0000000000017941 */ /* 0x000fea0003800200 */
.L_x_180:
[----:B------:R-:W5:Y:S01]  /*3950*/  LDCU.64 UR4, c[0x0][0x388] ;  /* 0x00007100ff0477ac */ /* 0x000f620008000a00 */
[----:B------:R-:W-:Y:S01]  /*3960*/  IMAD.SHL.U32 R10, R2, 0x4, RZ ;  /* 0x00000004020a7824 */ /* 0x000fe200078e00ff */
[----:B------:R-:W-:Y:S01]  /*3970*/  SHF.R.U32.HI R2, RZ, 0x1e, R2 ;  /* 0x0000001eff027819 */ /* 0x000fe20000011602 */
[----:B------:R-:W-:Y:S01]  /*3980*/  IMAD.MOV.U32 R8, RZ, RZ, R26 ;  /* 0x000000ffff087224 */ /* 0x000fe200078e001a */
[----:B------:R-:W2:Y:S02]  /*3990*/  LDCU.128 UR8, c[0x0][0x390] ;  /* 0x00007200ff0877ac */ /* 0x000ea40008000c00 */
[C---:B-----5:R-:W-:Y:S02]  /*39a0*/  IADD3 R4, P0, PT, R10.reuse, UR4, RZ ;  /* 0x000000040a047c10 */ /* 0x060fe4000ff1e0ff */
[C---:B--2-4-:R-:W-:Y:S02]  /*39b0*/  IADD3 R6, P1, PT, R10.reuse, UR8, RZ ;  /* 0x000000080a067c10 */ /* 0x054fe4000ff3e0ff */
[----:B------:R-:W-:-:S02]  /*39c0*/  IADD3 R10, P2, PT, R10, UR10, RZ ;  /* 0x0000000a0a0a7c10 */ /* 0x000fc4000ff5e0ff */
[C---:B------:R-:W-:Y:S02]  /*39d0*/  IADD3.X R5, PT, PT, R2.reuse, UR5, RZ, P0, !PT ;  /* 0x0000000502057c10 */ /* 0x040fe400087fe4ff */
[C---:B------:R-:W-:Y:S02]  /*39e0*/  IADD3.X R7, PT, PT, R2.reuse, UR9, RZ, P1, !PT ;  /* 0x0000000902077c10 */ /* 0x040fe40008ffe4ff */
[----:B------:R-:W-:Y:S01]  /*39f0*/  IADD3.X R11, PT, PT, R2, UR11, RZ, P2, !PT ;  /* 0x0000000b020b7c10 */ /* 0x000fe200097fe4ff */
[----:B-1----:R-:W-:Y:S04]  /*3a00*/  STG.E desc[UR6][R4.64], R16 ;  /* 0x0000001004007986 */ /* 0x002fe8000c101906 */
[----:B0--3--:R-:W-:Y:S04]  /*3a10*/  STG.E desc[UR6][R6.64], R15 ;  /* 0x0000000f06007986 */ /* 0x009fe8000c101906 */
[----:B------:R-:W-:Y:S04]  /*3a20*/  STG.E desc[UR6][R10.64], R19 ;  /* 0x000000130a007986 */ /* 0x000fe8000c101906 */
[----:B------:R-:W-:Y:S04]  /*3a30*/  STG.E.64 desc[UR6][R32.64], R28 ;  /* 0x0000001c20007986 */ /* 0x000fe8000c101b06 */
[----:B------:R-:W-:Y:S04]  /*3a40*/  STG.E.64 desc[UR6][R32.64+0x8], R8 ;  /* 0x0000080820007986 */ /* 0x000fe8000c101b06 */
[----:B------:R-:W-:Y:S04]  /*3a50*/  STG.E.64 desc[UR6][R32.64+0x10], R12 ;  /* 0x0000100c20007986 */ /* 0x000fe8000c101b06 */
[----:B------:R-:W-:Y:S04]  /*3a60*/  STG.E.64 desc[UR6][R32.64+0x18], R22 ;  /* 0x0000181620007986 */ /* 0x000fe8000c101b06 */
[----:B------:R-:W-:Y:S04]  /*3a70*/  STG.E.64 desc[UR6][R32.64+0x28], R30 ;  /* 0x0000281e20007986 */ /* 0x000fe8000c101b06 */
[----:B------:R-:W-:Y:S01]  /*3a80*/  STG.E desc[UR6][R32.64+0x20], R3 ;  /* 0x0000200320007986 */ /* 0x000fe2000c101906 */
[----:B------:R-:W-:Y:S05]  /*3a90*/  EXIT ;  /* 0x000000000000794d */ /* 0x000fea0003800000 */
        .weak           $__internal_5_$__cuda_sm20_dblrcp_rn_slowpath_v3
        .type           $__internal_5_$__cuda_sm20_dblrcp_rn_slowpath_v3,@function
        .size           $__internal_5_$__cuda_sm20_dblrcp_rn_slowpath_v3,($__internal_6_$__cuda_sm20_div_rn_f64_full - $__internal_5_$__cuda_sm20_dblrcp_rn_slowpath_v3)
$__internal_5_$__cuda_sm20_dblrcp_rn_slowpath_v3:
[----:B------:R-:W-:Y:S01]  /*3aa0*/  DSETP.GTU.AND P0, PT, |R4|, +INF , PT ;  /* 0x7ff000000400742a */ /* 0x000fe20003f0c200 */
[----:B------:R-:W-:-:S13]  /*3ab0*/  BSSY.RECONVERGENT B2, `(.L_x_197) ;  /* 0x0000023000027945 */ /* 0x000fda0003800200 */
[----:B------:R-:W-:Y:S05]  /*3ac0*/  @P0 BRA `(.L_x_198) ;  /* 0x00000000007c0947 */ /* 0x000fea0003800000 */
[----:B------:R-:W-:-:S05]  /*3ad0*/  LOP3.LUT R11, R5, 0x7fffffff, RZ, 0xc0, !PT ;  /* 0x7fffffff050b7812 */ /* 0x000fca00078ec0ff */
[----:B------:R-:W-:-:S05]  /*3ae0*/  VIADD R8, R11, 0xffffffff ;  /* 0xffffffff0b087836 */ /* 0x000fca0000000000 */
[----:B------:R-:W-:-:S13]  /*3af0*/  ISETP.GE.U32.AND P0, PT, R8, 0x7fefffff, PT ;  /* 0x7fefffff0800780c */ /* 0x000fda0003f06070 */
[----:B------:R-:W-:Y:S02]  /*3b00*/  @P0 LOP3.LUT R9, R5, 0x7ff00000, RZ, 0x3c, !PT ;  /* 0x7ff0000005090812 */ /* 0x000fe400078e3cff */
[----:B------:R-:W-:Y:S01]  /*3b10*/  @P0 MOV R8, RZ ;  /* 0x000000ff00080202 */ /* 0x000fe20000000f00 */
[----:B------:R-:W-:Y:S06]  /*3b20*/  @P0 BRA `(.L_x_199) ;  /* 0x00000000006c0947 */ /* 0x000fec0003800000 */
[----:B------:R-:W-:-:S13]  /*3b30*/  ISETP.GE.U32.AND P0, PT, R11, 0x1000001, PT ;  /* 0x010000010b00780c */ /* 0x000fda0003f06070 */
[----:B------:R-:W-:Y:S05]  /*3b40*/  @!P0 BRA `(.L_x_200) ;  /* 0x0000000000348947 */ /* 0x000fea0003800000 */
[----:B------:R-:W-:Y:S02]  /*3b50*/  VIADD R9, R5, 0xc0200000 ;  /* 0xc020000005097836 */ /* 0x000fe40000000000 */
[----:B------:R-:W-:Y:S02]  /*3b60*/  IMAD.MOV.U32 R8, RZ, RZ, R4 ;  /* 0x000000ffff087224 */ /* 0x000fe400078e0004 */
[----:B------:R-:W0:Y:S04]  /*3b70*/  MUFU.RCP64H R11, R9 ;  /* 0x00000009000b7308 */ /* 0x000e280000001800 */
        /* <DEDUP_REMOVED lines=10> */
.L_x_200:
[----:B------:R-:W-:Y:S01]  /*3c20*/  DMUL R4, R4, 8.11296384146066816958e+31 ;  /* 0x4690000004047828 */ /* 0x000fe20000000000 */
[----:B------:R-:W-:-:S05]  /*3c30*/  IMAD.MOV.U32 R8, RZ, RZ, R10 ;  /* 0x000000ffff087224 */ /* 0x000fca00078e000a */
        /* <DEDUP_REMOVED lines=8> */
.L_x_198:
[----:B------:R-:W-:Y:S02]  /*3cc0*/  LOP3.LUT R9, R5, 0x80000, RZ, 0xfc, !PT ;  /* 0x0008000005097812 */ /* 0x000fe400078efcff */
[----:B------:R-:W-:-:S07]  /*3cd0*/  MOV R8, R4 ;  /* 0x0000000400087202 */ /* 0x000fce0000000f00 */
.L_x_199:
[----:B------:R-:W-:Y:S05]  /*3ce0*/  BSYNC.RECONVERGENT B2 ;  /* 0x0000000000027941 */ /* 0x000fea0003800200 */
.L_x_197:
[----:B------:R-:W-:Y:S02]  /*3cf0*/  IMAD.MOV.U32 R4, RZ, RZ, R0 ;  /* 0x000000ffff047224 */ /* 0x000fe400078e0000 */
[----:B------:R-:W-:-:S04]  /*3d00*/  IMAD.MOV.U32 R5, RZ, RZ, 0x0 ;  /* 0x00000000ff057424 */ /* 0x000fc800078e00ff */
[----:B------:R-:W-:Y:S05]  /*3d10*/  RET.REL.NODEC R4 `(_Z10init_noisePdPiS0_S0_P17curandStateXORWOW) ;  /* 0xffffffc004b87950 */ /* 0x000fea0003c3ffff */
        .weak           $__internal_6_$__cuda_sm20_div_rn_f64_full
        .type           $__internal_6_$__cuda_sm20_div_rn_f64_full,@function
        .size           $__internal_6_$__cuda_sm20_div_rn_f64_full,($__internal_7_$__cuda_sm20_div_s64 - $__internal_6_$__cuda_sm20_div_rn_f64_full)
$__internal_6_$__cuda_sm20_div_rn_f64_full:
[C---:B------:R-:W-:Y:S01]  /*3d20*/  FSETP.GEU.AND P0, PT, |R9|.reuse, 1.469367938527859385e-39, PT ;  /* 0x001000000900780b */ /* 0x040fe20003f0e200 */
[----:B------:R-:W-:Y:S01]  /*3d30*/  IMAD.MOV.U32 R42, RZ, RZ, 0x1ca00000 ;  /* 0x1ca00000ff2a7424 */ /* 0x000fe200078e00ff */
[----:B------:R-:W-:Y:S01]  /*3d40*/  LOP3.LUT R10, R9, 0x800fffff, RZ, 0xc0, !PT ;  /* 0x800fffff090a7812 */ /* 0x000fe200078ec0ff */
[----:B------:R-:W-:Y:S01]  /*3d50*/  BSSY.RECONVERGENT B0, `(.L_x_201) ;  /* 0x0000054000007945 */ /* 0x000fe20003800200 */
[----:B------:R-:W-:Y:S02]  /*3d60*/  MOV R38, 0x1 ;  /* 0x0000000100267802 */ /* 0x000fe40000000f00 */
[----:B------:R-:W-:Y:S01]  /*3d70*/  LOP3.LUT R11, R10, 0x3ff00000, RZ, 0xfc, !PT ;  /* 0x3ff000000a0b7812 */ /* 0x000fe200078efcff */
[----:B------:R-:W-:Y:S01]  /*3d80*/  IMAD.MOV.U32 R10, RZ, RZ, R8 ;  /* 0x000000ffff0a7224 */ /* 0x000fe200078e0008 */
[C---:B------:R-:W-:Y:S02]  /*3d90*/  FSETP.GEU.AND P4, PT, |R7|.reuse, 1.469367938527859385e-39, PT ;  /* 0x001000000700780b */ /* 0x040fe40003f8e200 */
[----:B------:R-:W-:-:S02]  /*3da0*/  LOP3.LUT R4, R7, 0x7ff00000, RZ, 0xc0, !PT ;  /* 0x7ff0000007047812 */ /* 0x000fc400078ec0ff */
[----:B------:R-:W-:Y:S01]  /*3db0*/  LOP3.LUT R44, R9, 0x7ff00000, RZ, 0xc0, !PT ;  /* 0x7ff00000092c7812 */ /* 0x000fe200078ec0ff */
[----:B------:R-:W-:Y:S01]  /*3dc0*/  @!P0 DMUL R10, R8, 8.98846567431157953865e+307 ;  /* 0x7fe00000080a8828 */ /* 0x000fe20000000000 */
[----:B------:R-:W-:Y:S02]  /*3dd0*/  MOV R43, R4 ;  /* 0x00000004002b7202 */ /* 0x000fe40000000f00 */
[----:B------:R-:W-:-:S03]  /*3de0*/  ISETP.GE.U32.AND P3, PT, R4, R44, PT ;  /* 0x0000002c0400720c */ /* 0x000fc60003f66070 */
[----:B------:R-:W0:Y:S02]  /*3df0*/  MUFU.RCP64H R39, R11 ;  /* 0x0000000b00277308 */ /* 0x000e240000001800 */
[----:B------:R-:W-:Y:S01]  /*3e00*/  @!P4 LOP3.LUT R35, R9, 0x7ff00000, RZ, 0xc0, !PT ;  /* 0x7ff000000923c812 */ /* 0x000fe200078ec0ff */
[----:B------:R-:W-:Y:S01]  /*3e10*/  @!P4 IMAD.MOV.U32 R40, RZ, RZ, RZ ;  /* 0x000000ffff28c224 */ /* 0x000fe200078e00ff */
[----:B------:R-:W-:Y:S02]  /*3e20*/  @!P0 LOP3.LUT R44, R11, 0x7ff00000, RZ, 0xc0, !PT ;  /* 0x7ff000000b2c8812 */ /* 0x000fe400078ec0ff */
[----:B------:R-:W-:Y:S02]  /*3e30*/  @!P4 ISETP.GE.U32.AND P5, PT, R4, R35, PT ;  /* 0x000000230400c20c */ /* 0x000fe40003fa6070 */
[----:B------:R-:W-:-:S04]  /*3e40*/  SEL R35, R42, 0x63400000, !P3 ;  /* 0x634000002a237807 */ /* 0x000fc80005800000 */
[----:B------:R-:W-:Y:S01]  /*3e50*/  LOP3.LUT R35, R35, 0x800fffff, R7, 0xf8, !PT ;  /* 0x800fffff23237812 */ /* 0x000fe200078ef807 */
[----:B0-----:R-:W-:-:S08]  /*3e60*/  DFMA R36, R38, -R10, 1 ;  /* 0x3ff000002624742b */ /* 0x001fd0000000080a */
[----:B------:R-:W-:-:S08]  /*3e70*/  DFMA R36, R36, R36, R36 ;  /* 0x000000242424722b */ /* 0x000fd00000000024 */
[----:B------:R-:W-:Y:S01]  /*3e80*/  DFMA R36, R38, R36, R38 ;  /* 0x000000242624722b */ /* 0x000fe20000000026 */
[----:B------:R-:W-:-:S04]  /*3e90*/  @!P4 SEL R39, R42, 0x63400000, !P5 ;  /* 0x634000002a27c807 */ /* 0x000fc80006800000 */
[----:B------:R-:W-:-:S03]  /*3ea0*/  @!P4 LOP3.LUT R34, R39, 0x80000000, R7, 0xf8, !PT ;  /* 0x800000002722c812 */ /* 0x000fc600078ef807 */
[----:B------:R-:W-:Y:S01]  /*3eb0*/  DFMA R38, R36, -R10, 1 ;  /* 0x3ff000002426742b */ /* 0x000fe2000000080a */
[----:B------:R-:W-:Y:S01]  /*3ec0*/  @!P4 LOP3.LUT R41, R34, 0x100000, RZ, 0xfc, !PT ;  /* 0x001000002229c812 */ /* 0x000fe200078efcff */
[----:B------:R-:W-:-:S06]  /*3ed0*/  IMAD.MOV.U32 R34, RZ, RZ, R6 ;  /* 0x000000ffff227224 */ /* 0x000fcc00078e0006 */
[----:B------:R-:W-:Y:S02]  /*3ee0*/  DFMA R36, R36, R38, R36 ;  /* 0x000000262424722b */ /* 0x000fe40000000024 */
[----:B------:R-:W-:-:S08]  /*3ef0*/  @!P4 DFMA R34, R34, 2, -R40 ;  /* 0x400000002222c82b */ /* 0x000fd00000000828 */
[----:B------:R-:W-:Y:S02]  /*3f00*/  DMUL R38, R36, R34 ;  /* 0x0000002224267228 */ /* 0x000fe40000000000 */
[----:B------:R-:W-:-:S05]  /*3f10*/  @!P4 LOP3.LUT R43, R35, 0x7ff00000, RZ, 0xc0, !PT ;  /* 0x7ff00000232bc812 */ /* 0x000fca00078ec0ff */
[----:B------:R-:W-:Y:S01]  /*3f20*/  VIADD R45, R43, 0xffffffff ;  /* 0xffffffff2b2d7836 */ /* 0x000fe20000000000 */
[----:B------:R-:W-:-:S04]  /*3f30*/  DFMA R40, R38, -R10, R34 ;  /* 0x8000000a2628722b */ /* 0x000fc80000000022 */
[----:B------:R-:W-:Y:S01]  /*3f40*/  ISETP.GT.U32.AND P0, PT, R45, 0x7feffffe, PT ;  /* 0x7feffffe2d00780c */ /* 0x000fe20003f04070 */
[----:B------:R-:W-:-:S03]  /*3f50*/  VIADD R45, R44, 0xffffffff ;  /* 0xffffffff2c2d7836 */ /* 0x000fc60000000000 */
[----:B------:R-:W-:Y:S02]  /*3f60*/  DFMA R40, R36, R40, R38 ;  /* 0x000000282428722b */ /* 0x000fe40000000026 */
[----:B------:R-:W-:-:S13]  /*3f70*/  ISETP.GT.U32.OR P0, PT, R45, 0x7feffffe, P0 ;  /* 0x7feffffe2d00780c */ /* 0x000fda0000704470 */
[----:B------:R-:W-:Y:S05]  /*3f80*/  @P0 BRA `(.L_x_202) ;  /* 0x00000000006c0947 */ /* 0x000fea0003800000 */
[----:B------:R-:W-:-:S04]  /*3f90*/  LOP3.LUT R7, R9, 0x7ff00000, RZ, 0xc0, !PT ;  /* 0x7ff0000009077812 */ /* 0x000fc800078ec0ff */
[CC--:B------:R-:W-:Y:S02]  /*3fa0*/  VIADDMNMX R6, R4.reuse, -R7.reuse, 0xb9600000, !PT ;  /* 0xb960000004067446 */ /* 0x0c0fe40007800907 */
[----:B------:R-:W-:Y:S02]  /*3fb0*/  ISETP.GE.U32.AND P0, PT, R4, R7, PT ;  /* 0x000000070400720c */ /* 0x000fe40003f06070 */
[----:B------:R-:W-:Y:S01]  /*3fc0*/  VIMNMX R4, PT, PT, R6, 0x46a00000, PT ;  /* 0x46a0000006047848 */ /* 0x000fe20003fe0100 */
[----:B------:R-:W-:Y:S01]  /*3fd0*/  IMAD.MOV.U32 R6, RZ, RZ, RZ ;  /* 0x000000ffff067224 */ /* 0x000fe200078e00ff */
[----:B------:R-:W-:-:S05]  /*3fe0*/  SEL R7, R42, 0x63400000, !P0 ;  /* 0x634000002a077807 */ /* 0x000fca0004000000 */
[----:B------:R-:W-:-:S05]  /*3ff0*/  IMAD.IADD R4, R4, 0x1, -R7 ;  /* 0x0000000104047824 */ /* 0x000fca00078e0a07 */
[----:B------:R-:W-:-:S06]  /*4000*/  IADD3 R7, PT, PT, R4, 0x7fe00000, RZ ;  /* 0x7fe0000004077810 */ /* 0x000fcc0007ffe0ff */
[----:B------:R-:W-:-:S10]  /*4010*/  DMUL R36, R40, R6 ;  /* 0x0000000628247228 */ /* 0x000fd40000000000 */
[----:B------:R-:W-:-:S13]  /*4020*/  FSETP.GTU.AND P0, PT, |R37|, 1.469367938527859385e-39, PT ;  /* 0x001000002500780b */ /* 0x000fda0003f0c200 */
[----:B------:R-:W-:Y:S05]  /*4030*/  @P0 BRA `(.L_x_203) ;  /* 0x0000000000940947 */ /* 0x000fea0003800000 */
[----:B------:R-:W-:-:S06]  /*4040*/  DFMA R10, R40, -R10, R34 ;  /* 0x8000000a280a722b */ /* 0x000fcc0000000022 */
[----:B------:R-:W-:-:S04]  /*4050*/  IMAD.MOV.U32 R10, RZ, RZ, RZ ;  /* 0x000000ffff0a7224 */ /* 0x000fc800078e00ff */
[C---:B------:R-:W-:Y:S02]  /*4060*/  FSETP.NEU.AND P0, PT, R11.reuse, RZ, PT ;  /* 0x000000ff0b00720b */ /* 0x040fe40003f0d000 */
[----:B------:R-:W-:-:S04]  /*4070*/  LOP3.LUT R9, R11, 0x80000000, R9, 0x48, !PT ;  /* 0x800000000b097812 */ /* 0x000fc800078e4809 */
[----:B------:R-:W-:-:S07]  /*4080*/  LOP3.LUT R11, R9, R7, RZ, 0xfc, !PT ;  /* 0x00000007090b7212 */ /* 0x000fce00078efcff */
[----:B------:R-:W-:Y:S05]  /*4090*/  @!P0 BRA `(.L_x_203) ;  /* 0x00000000007c8947 */ /* 0x000fea0003800000 */
[----:B------:R-:W-:Y:S01]  /*40a0*/  IMAD.MOV R7, RZ, RZ, -R4 ;  /* 0x000000ffff077224 */ /* 0x000fe200078e0a04 */
[----:B------:R-:W-:Y:S01]  /*40b0*/  MOV R6, RZ ;  /* 0x000000ff00067202 */ /* 0x000fe20000000f00 */
[----:B------:R-:W-:-:S05]  /*40c0*/  DMUL.RP R10, R40, R10 ;  /* 0x0000000a280a7228 */ /* 0x000fca0000008000 */
[----:B------:R-:W-:-:S05]  /*40d0*/  DFMA R6, R36, -R6, R40 ;  /* 0x800000062406722b */ /* 0x000fca0000000028 */
[----:B------:R-:W-:Y:S02]  /*40e0*/  LOP3.LUT R9, R11, R9, RZ, 0x3c, !PT ;  /* 0x000000090b097212 */ /* 0x000fe400078e3cff */
[----:B------:R-:W-:-:S04]  /*40f0*/  IADD3 R6, PT, PT, -R4, -0x43300000, RZ ;  /* 0xbcd0000004067810 */ /* 0x000fc80007ffe1ff */
[----:B------:R-:W-:-:S04]  /*4100*/  FSETP.NEU.AND P0, PT, |R7|, R6, PT ;  /* 0x000000060700720b */ /* 0x000fc80003f0d200 */
[----:B------:R-:W-:Y:S02]  /*4110*/  FSEL R36, R10, R36, !P0 ;  /* 0x000000240a247208 */ /* 0x000fe40004000000 */
[----:B------:R-:W-:Y:S01]  /*4120*/  FSEL R37, R9, R37, !P0 ;  /* 0x0000002509257208 */ /* 0x000fe20004000000 */
[----:B------:R-:W-:Y:S06]  /*4130*/  BRA `(.L_x_203) ;  /* 0x0000000000547947 */ /* 0x000fec0003800000 */
.L_x_202:
        /* <DEDUP_REMOVED lines=13> */
[----:B------:R-:W-:-:S03]  /*4210*/  @P0 MOV R36, RZ ;  /* 0x000000ff00240202 */ /* 0x000fc60000000f00 */
[----:B------:R-:W-:Y:S01]  /*4220*/  @P0 IMAD.MOV.U32 R37, RZ, RZ, R4 ;  /* 0x000000ffff250224 */ /* 0x000fe200078e0004 */
[----:B------:R-:W-:Y:S06]  /*4230*/  BRA `(.L_x_203) ;  /* 0x0000000000147947 */ /* 0x000fec0003800000 */
.L_x_205:
[----:B------:R-:W-:Y:S01]  /*4240*/  LOP3.LUT R37, R9, 0x80000, RZ, 0xfc, !PT ;  /* 0x0008000009257812 */ /* 0x000fe200078efcff */
[----:B------:R-:W-:Y:S01]  /*4250*/  IMAD.MOV.U32 R36, RZ, RZ, R8 ;  /* 0x000000ffff247224 */ /* 0x000fe200078e0008 */
[----:B------:R-:W-:Y:S06]  /*4260*/  BRA `(.L_x_203) ;  /* 0x0000000000087947 */ /* 0x000fec0003800000 */
.L_x_204:
[----:B------:R-:W-:Y:S01]  /*4270*/  LOP3.LUT R37, R7, 0x80000, RZ, 0xfc, !PT ;  /* 0x0008000007257812 */ /* 0x000fe200078efcff */
[----:B------:R-:W-:-:S07]  /*4280*/  IMAD.MOV.U32 R36, RZ, RZ, R6 ;  /* 0x000000ffff247224 */ /* 0x000fce00078e0006 */
.L_x_203:
[----:B------:R-:W-:Y:S05]  /*4290*/  BSYNC.RECONVERGENT B0 ;  /* 0x0000000000007941 */ /* 0x000fea0003800200 */
.L_x_201:
[----:B------:R-:W-:Y:S01]  /*42a0*/  IMAD.MOV.U32 R6, RZ, RZ, R0 ;  /* 0x000000ffff067224 */ /* 0x000fe200078e0000 */
[----:B------:R-:W-:Y:S01]  /*42b0*/  MOV R8, R36 ;  /* 0x0000002400087202 */ /* 0x000fe20000000f00 */
[----:B------:R-:W-:Y:S02]  /*42c0*/  IMAD.MOV.U32 R7, RZ, RZ, 0x0 ;  /* 0x00000000ff077424 */ /* 0x000fe400078e00ff */
[----:B------:R-:W-:Y:S02]  /*42d0*/  IMAD.MOV.U32 R9, RZ, RZ, R37 ;  /* 0x000000ffff097224 */ /* 0x000fe400078e0025 */
[----:B------:R-:W-:Y:S05]  /*42e0*/  RET.REL.NODEC R6 `(_Z10init_noisePdPiS0_S0_P17curandStateXORWOW) ;  /* 0xffffffbc06447950 */ /* 0x000fea0003c3ffff */
        .weak           $__internal_7_$__cuda_sm20_div_s64
        .type           $__internal_7_$__cuda_sm20_div_s64,@function
        .size           $__internal_7_$__cuda_sm20_div_s64,($__internal_8_$__cuda_sm20_rem_s64 - $__internal_7_$__cuda_sm20_div_s64)
$__internal_7_$__cuda_sm20_div_s64:
        /* <DEDUP_REMOVED lines=11> */
[----:B------:R-:W-:Y:S01]  /*43a0*/  IMAD R9, R6, R5, R9 ;  /* 0x0000000506097224 */ /* 0x000fe200078e0209 */
[----:B------:R-:W-:-:S03]  /*43b0*/  IADD3 R11, P0, PT, RZ, -R8, RZ ;  /* 0x80000008ff0b7210 */ /* 0x000fc60007f1e0ff */
[----:B------:R-:W-:Y:S02]  /*43c0*/  IMAD R9, R7, R4, R9 ;  /* 0x0000000407097224 */ /* 0x000fe400078e0209 */
[----:B------:R-:W-:-:S04]  /*43d0*/  IMAD.HI.U32 R8, R6, R11, RZ ;  /* 0x0000000b06087227 */ /* 0x000fc800078e00ff */
[----:B------:R-:W-:Y:S02]  /*43e0*/  IMAD.X R13, RZ, RZ, ~R9, P0 ;  /* 0x000000ffff0d7224 */ /* 0x000fe400000e0e09 */
[----:B------:R-:W-:Y:S02]  /*43f0*/  IMAD.MOV.U32 R9, RZ, RZ, R6 ;  /* 0x000000ffff097224 */ /* 0x000fe400078e0006 */
[-C--:B------:R-:W-:Y:S02]  /*4400*/  IMAD R15, R7, R13.reuse, RZ ;  /* 0x0000000d070f7224 */ /* 0x080fe400078e02ff */
[----:B------:R-:W-:-:S04]  /*4410*/  IMAD.WIDE.U32 R8, P0, R6, R13, R8 ;  /* 0x0000000d06087225 */ /* 0x000fc80007800008 */
[----:B------:R-:W-:-:S04]  /*4420*/  IMAD.HI.U32 R13, R7, R13, RZ ;  /* 0x0000000d070d7227 */ /* 0x000fc800078e00ff */
[----:B------:R-:W-:-:S05]  /*4430*/  IMAD.HI.U32 R8, P1, R7, R11, R8 ;  /* 0x0000000b07087227 */ /* 0x000fca0007820008 */
[----:B------:R-:W-:Y:S02]  /*4440*/  IADD3 R9, P3, PT, R15, R8, RZ ;  /* 0x000000080f097210 */ /* 0x000fe40007f7e0ff */
[----:B------:R-:W-:-:S03]  /*4450*/  IADD3.X R8, PT, PT, R13, R7, RZ, P0, !PT ;  /* 0x000000070d087210 */ /* 0x000fc600007fe4ff */
[----:B------:R-:W-:Y:S01]  /*4460*/  IMAD.WIDE.U32 R6, R9, R4, RZ ;  /* 0x0000000409067225 */ /* 0x000fe200078e00ff */
[----:B------:R-:W-:-:S03]  /*4470*/  IADD3.X R11, PT, PT, RZ, RZ, R8, P3, P1 ;  /* 0x000000ffff0b7210 */ /* 0x000fc60001fe2408 */
[----:B------:R-:W-:Y:S01]  /*4480*/  IMAD R7, R9, R5, R7 ;  /* 0x0000000509077224 */ /* 0x000fe200078e0207 */
[----:B------:R-:W-:-:S03]  /*4490*/  IADD3 R13, P0, PT, RZ, -R6, RZ ;  /* 0x80000006ff0d7210 */ /* 0x000fc60007f1e0ff */
[----:B------:R-:W-:Y:S02]  /*44a0*/  IMAD R7, R11, R4, R7 ;  /* 0x000000040b077224 */ /* 0x000fe400078e0207 */
[----:B------:R-:W-:-:S04]  /*44b0*/  IMAD.HI.U32 R8, R9, R13, RZ ;  /* 0x0000000d09087227 */ /* 0x000fc800078e00ff */
[----:B------:R-:W-:Y:S02]  /*44c0*/  IMAD.X R6, RZ, RZ, ~R7, P0 ;  /* 0x000000ffff067224 */ /* 0x000fe400000e0e07 */
[----:B------:R-:W-:Y:S02]  /*44d0*/  IMAD.MOV.U32 R7, RZ, RZ, RZ ;  /* 0x000000ffff077224 */ /* 0x000fe400078e00ff */
        /* <DEDUP_REMOVED lines=8> */
[----:B------:R-:W-:-:S04]  /*4560*/  IMAD.WIDE.U32 R6, RZ, R9, R6 ;  /* 0x00000009ff067225 */ /* 0x000fc800078e0006 */
[----:B------:R-:W-:-:S05]  /*4570*/  IMAD.HI.U32 R6, P0, R11, R2, R6 ;  /* 0x000000020b067227 */ /* 0x000fca0007800006 */
[----:B------:R-:W-:Y:S02]  /*4580*/  IADD3 R9, P1, PT, RZ, R6, RZ ;  /* 0x00000006ff097210 */ /* 0x000fe40007f3e0ff */
[----:B------:R-:W-:-:S03]  /*4590*/  IADD3.X R8, PT, PT, RZ, RZ, RZ, P0, !PT ;  /* 0x000000ffff087210 */ /* 0x000fc600007fe4ff */
[----:B------:R-:W-:-:S04]  /*45a0*/  IMAD.WIDE.U32 R6, R9, R4, RZ ;  /* 0x0000000409067225 */ /* 0x000fc800078e00ff */
[----:B------:R-:W-:Y:S01]  /*45b0*/  IMAD.X R11, RZ, RZ, R8, P1 ;  /* 0x000000ffff0b7224 */ /* 0x000fe200008e0608 */
[----:B------:R-:W-:Y:S01]  /*45c0*/  IADD3 R15, P1, PT, -R6, R2, RZ ;  /* 0x00000002060f7210 */ /* 0x000fe20007f3e1ff */
[C---:B------:R-:W-:Y:S01]  /*45d0*/  IMAD R7, R9.reuse, R5, R7 ;  /* 0x0000000509077224 */ /* 0x040fe200078e0207 */
[----:B------:R-:W-:Y:S02]  /*45e0*/  IADD3 R6, P3, PT, R9, 0x1, RZ ;  /* 0x0000000109067810 */ /* 0x000fe40007f7e0ff */
[-C--:B------:R-:W-:Y:S01]  /*45f0*/  ISETP.GE.U32.AND P0, PT, R15, R4.reuse, PT ;  /* 0x000000040f00720c */ /* 0x080fe20003f06070 */
[----:B------:R-:W-:Y:S01]  /*4600*/  IMAD R7, R11, R4, R7 ;  /* 0x000000040b077224 */ /* 0x000fe200078e0207 */
[----:B------:R-:W-:-:S03]  /*4610*/  IADD3.X R8, PT, PT, RZ, R11, RZ, P3, !PT ;  /* 0x0000000bff087210 */ /* 0x000fc60001ffe4ff */
[----:B------:R-:W-:Y:S01]  /*4620*/  IMAD.X R17, RZ, RZ, ~R7, P1 ;  /* 0x000000ffff117224 */ /* 0x000fe200008e0e07 */
[----:B------:R-:W-:-:S04]  /*4630*/  IADD3 R7, P1, PT, R15, -R4, RZ ;  /* 0x800000040f077210 */ /* 0x000fc80007f3e0ff */
[C---:B------:R-:W-:Y:S01]  /*4640*/  ISETP.GE.U32.AND.EX P0, PT, R17.reuse, R5, PT, P0 ;  /* 0x000000051100720c */ /* 0x040fe20003f06100 */
[----:B------:R-:W-:-:S03]  /*4650*/  IMAD.X R13, R17, 0x1, ~R5, P1 ;  /* 0x00000001110d7824 */ /* 0x000fc600008e0e05 */
        /* <DEDUP_REMOVED lines=8> */
[----:B------:R-:W-:-:S04]  /*46e0*/  SEL R6, R6, R9, P0 ;  /* 0x0000000906067207 */ /* 0x000fc80000000000 */
[----:B------:R-:W-:Y:S02]  /*46f0*/  SEL R7, R7, R4, P0 ;  /* 0x0000000407077207 */ /* 0x000fe40000000000 */
[-C--:B------:R-:W-:Y:S02]  /*4700*/  IADD3 R5, P1, PT, RZ, -R6.reuse, RZ ;  /* 0x80000006ff057210 */ /* 0x080fe40007f3e0ff */
[----:B------:R-:W-:Y:S02]  /*4710*/  ISETP.NE.U32.AND P0, PT, RZ, UR4, PT ;  /* 0x00000004ff007c0c */ /* 0x000fe4000bf05070 */
[----:B------:R-:W-:Y:S01]  /*4720*/  SEL R6, R5, R6, !P2 ;  /* 0x0000000605067207 */ /* 0x000fe20005000000 */
[----:B------:R-:W-:Y:S02]  /*4730*/  IMAD.X R4, RZ, RZ, ~R7, P1 ;  /* 0x000000ffff047224 */ /* 0x000fe400008e0e07 */
[----:B------:R-:W-:Y:S01]  /*4740*/  HFMA2 R5, -RZ, RZ, 0, 0 ;  /* 0x00000000ff057431 */ /* 0x000fe200000001ff */
[----:B------:R-:W-:-:S02]  /*4750*/  ISETP.NE.AND.EX P0, PT, RZ, UR5, PT, P0 ;  /* 0x00000005ff007c0c */ /* 0x000fc4000bf05300 */
[----:B------:R-:W-:Y:S01]  /*4760*/  SEL R7, R4, R7, !P2 ;  /* 0x0000000704077207 */ /* 0x000fe20005000000 */
[----:B------:R-:W-:Y:S01]  /*4770*/  IMAD.MOV.U32 R4, RZ, RZ, R0 ;  /* 0x000000ffff047224 */ /* 0x000fe200078e0000 */
[----:B------:R-:W-:Y:S02]  /*4780*/  SEL R6, R6, 0xffffffff, P0 ;  /* 0xffffffff06067807 */ /* 0x000fe40000000000 */
[----:B------:R-:W-:Y:S01]  /*4790*/  SEL R7, R7, 0xffffffff, P0 ;  /* 0xffffffff07077807 */ /* 0x000fe20000000000 */
[----:B------:R-:W-:Y:S06]  /*47a0*/  RET.REL.NODEC R4 `(_Z10init_noisePdPiS0_S0_P17curandStateXORWOW) ;  /* 0xffffffb804147950 */ /* 0x000fec0003c3ffff */
        .weak           $__internal_8_$__cuda_sm20_rem_s64
        .type           $__internal_8_$__cuda_sm20_rem_s64,@function
        .size           $__internal_8_$__cuda_sm20_rem_s64,(.L_x_217 - $__internal_8_$__cuda_sm20_rem_s64)
$__internal_8_$__cuda_sm20_rem_s64:
        /* <DEDUP_REMOVED lines=22> */
[----:B------:R-:W-:Y:S02]  /*4910*/  IADD3.X R8, PT, PT, R13, R7, RZ, P0, !PT ;  /* 0x000000070d087210 */ /* 0x000fe400007fe4ff */
[----:B------:R-:W-:Y:S01]  /*4920*/  IADD3 R13, P4, PT, RZ, -R4, RZ ;  /* 0x80000004ff0d7210 */ /* 0x000fe20007f9e0ff */
[----:B------:R-:W-:Y:S01]  /*4930*/  IMAD.WIDE.U32 R6, R9, UR4, RZ ;  /* 0x0000000409067c25 */ /* 0x000fe2000f8e00ff */
[----:B------:R-:W-:Y:S02]  /*4940*/  IADD3.X R11, PT, PT, RZ, RZ, R8, P2, P1 ;  /* 0x000000ffff0b7210 */ /* 0x000fe400017e2408 */
[----:B------:R-:W-:Y:S01]  /*4950*/  ISETP.GE.AND P1, PT, R5, RZ, PT ;  /* 0x000000ff0500720c */ /* 0x000fe20003f26270 */
[----:B------:R-:W-:Y:S01]  /*4960*/  IMAD R8, R9, UR5, R7 ;  /* 0x0000000509087c24 */ /* 0x000fe2000f8e0207 */
[----:B------:R-:W-:-:S03]  /*4970*/  IADD3 R7, P0, PT, RZ, -R6, RZ ;  /* 0x80000006ff077210 */ /* 0x000fc60007f1e0ff */
[----:B------:R-:W-:Y:S02]  /*4980*/  IMAD R6, R11, UR4, R8 ;  /* 0x000000040b067c24 */ /* 0x000fe4000f8e0208 */
[----:B------:R-:W-:-:S04]  /*4990*/  IMAD.HI.U32 R8, R9, R7, RZ ;  /* 0x0000000709087227 */ /* 0x000fc800078e00ff */
[----:B------:R-:W-:-:S04]  /*49a0*/  IMAD.X R6, RZ, RZ, ~R6, P0 ;  /* 0x000000ffff067224 */ /* 0x000fc800000e0e06 */
[----:B------:R-:W-:-:S04]  /*49b0*/  IMAD.WIDE.U32 R8, P0, R9, R6, R8 ;  /* 0x0000000609087225 */ /* 0x000fc80007800008 */
[C---:B------:R-:W-:Y:S02]  /*49c0*/  IMAD R10, R11.reuse, R6, RZ ;  /* 0x000000060b0a7224 */ /* 0x040fe400078e02ff */
[----:B------:R-:W-:Y:S01]  /*49d0*/  IMAD.HI.U32 R7, P2, R11, R7, R8 ;  /* 0x000000070b077227 */ /* 0x000fe20007840008 */
[----:B------:R-:W-:-:S03]  /*49e0*/  SEL R8, R13, R4, !P1 ;  /* 0x000000040d087207 */ /* 0x000fc60004800000 */
[----:B------:R-:W-:Y:S01]  /*49f0*/  IMAD.HI.U32 R6, R11, R6, RZ ;  /* 0x000000060b067227 */ /* 0x000fe200078e00ff */
[----:B------:R-:W-:-:S03]  /*4a00*/  IADD3 R7, P3, PT, R10, R7, RZ ;  /* 0x000000070a077210 */ /* 0x000fc60007f7e0ff */
[----:B------:R-:W-:Y:S02]  /*4a10*/  IMAD.X R10, RZ, RZ, ~R5, P4 ;  /* 0x000000ffff0a7224 */ /* 0x000fe400020e0e05 */
[----:B------:R-:W-:-:S03]  /*4a20*/  IMAD.HI.U32 R4, R7, R8, RZ ;  /* 0x0000000807047227 */ /* 0x000fc600078e00ff */
[----:B------:R-:W-:Y:S01]  /*4a30*/  SEL R10, R10, R5, !P1 ;  /* 0x000000050a0a7207 */ /* 0x000fe20004800000 */
[----:B------:R-:W-:Y:S01]  /*4a40*/  IMAD.X R11, R6, 0x1, R11, P0 ;  /* 0x00000001060b7824 */ /* 0x000fe200000e060b */
[----:B------:R-:W-:-:S04]  /*4a50*/  MOV R5, RZ ;  /* 0x000000ff00057202 */ /* 0x000fc80000000f00 */
[----:B------:R-:W-:Y:S01]  /*4a60*/  IADD3.X R11, PT, PT, RZ, RZ, R11, P3, P2 ;  /* 0x000000ffff0b7210 */ /* 0x000fe20001fe440b */
[----:B------:R-:W-:-:S04]  /*4a70*/  IMAD.WIDE.U32 R4, R7, R10, R4 ;  /* 0x0000000a07047225 */ /* 0x000fc800078e0004 */
[C---:B------:R-:W-:Y:S02]  /*4a80*/  IMAD R7, R11.reuse, R10, RZ ;  /* 0x0000000a0b077224 */ /* 0x040fe400078e02ff */
[----:B------:R-:W-:-:S04]  /*4a90*/  IMAD.HI.U32 R4, P0, R11, R8, R4 ;  /* 0x000000080b047227 */ /* 0x000fc80007800004 */
[----:B------:R-:W-:Y:S01]  /*4aa0*/  IMAD.HI.U32 R6, R11, R10, RZ ;  /* 0x0000000a0b067227 */ /* 0x000fe200078e00ff */
[----:B------:R-:W-:-:S03]  /*4ab0*/  IADD3 R7, P2, PT, R7, R4, RZ ;  /* 0x0000000407077210 */ /* 0x000fc60007f5e0ff */
[----:B------:R-:W-:Y:S02]  /*4ac0*/  IMAD.X R6, RZ, RZ, R6, P0 ;  /* 0x000000ffff067224 */ /* 0x000fe400000e0606 */
[----:B------:R-:W-:-:S04]  /*4ad0*/  IMAD.WIDE.U32 R4, R7, UR4, RZ ;  /* 0x0000000407047c25 */ /* 0x000fc8000f8e00ff */
[----:B------:R-:W-:Y:S01]  /*4ae0*/  IMAD.X R6, RZ, RZ, R6, P2 ;  /* 0x000000ffff067224 */ /* 0x000fe200010e0606 */
[----:B------:R-:W-:Y:S01]  /*4af0*/  IADD3 R8, P2, PT, -R4, R8, RZ ;  /* 0x0000000804087210 */ /* 0x000fe20007f5e1ff */
[----:B------:R-:W-:-:S03]  /*4b00*/  IMAD R7, R7, UR5, R5 ;  /* 0x0000000507077c24 */ /* 0x000fc6000f8e0205 */
[----:B------:R-:W-:Y:S01]  /*4b10*/  ISETP.GE.U32.AND P0, PT, R8, UR4, PT ;  /* 0x0000000408007c0c */ /* 0x000fe2000bf06070 */
[----:B------:R-:W-:-:S04]  /*4b20*/  IMAD R6, R6, UR4, R7 ;  /* 0x0000000406067c24 */ /* 0x000fc8000f8e0207 */
        /* <DEDUP_REMOVED lines=14> */
[-C--:B------:R-:W-:Y:S02]  /*4c10*/  IADD3.X R4, PT, PT, RZ, ~R7.reuse, RZ, P2, !PT ;  /* 0x80000007ff047210 */ /* 0x080fe400017fe4ff */
[----:B------:R-:W-:Y:S01]  /*4c20*/  SEL R6, R5, R6, !P1 ;  /* 0x0000000605067207 */ /* 0x000fe20004800000 */
[----:B------:R-:W-:Y:S01]  /*4c30*/  IMAD.MOV.U32 R5, RZ, RZ, 0x0 ;  /* 0x00000000ff057424 */ /* 0x000fe200078e00ff */
[----:B------:R-:W-:Y:S01]  /*4c40*/  SEL R7, R4, R7, !P1 ;  /* 0x0000000704077207 */ /* 0x000fe20004800000 */
[----:B------:R-:W-:Y:S01]  /*4c50*/  IMAD.MOV.U32 R4, RZ, RZ, R0 ;  /* 0x000000ffff047224 */ /* 0x000fe200078e0000 */
[----:B------:R-:W-:-:S04]  /*4c60*/  ISETP.NE.AND.EX P0, PT, RZ, UR8, PT, P0 ;  /* 0x00000008ff007c0c */ /* 0x000fc8000bf05300 */
[----:B------:R-:W-:Y:S02]  /*4c70*/  SEL R6, R6, 0xffffffff, P0 ;  /* 0xffffffff06067807 */ /* 0x000fe40000000000 */
[----:B------:R-:W-:Y:S01]  /*4c80*/  SEL R7, R7, 0xffffffff, P0 ;  /* 0xffffffff07077807 */ /* 0x000fe20000000000 */
[----:B------:R-:W-:Y:S06]  /*4c90*/  RET.REL.NODEC R4 `(_Z10init_noisePdPiS0_S0_P17curandStateXORWOW) ;  /* 0xffffffb004d87950 */ /* 0x000fec0003c3ffff */
.L_x_206:
        /* <DEDUP_REMOVED lines=14> */
.L_x_217:


//--------------------- .text._Z12init_dev_rngPjP17curandStateXORWOW --------------------------
	.section	.text._Z12init_dev_rngPjP17curandStateXORWOW,"ax",@progbits
	.align	128
        .global         _Z12init_dev_rngPjP17curandStateXORWOW
        .type           _Z12init_dev_rngPjP17curandStateXORWOW,@function
        .size           _Z12init_dev_rngPjP17curandStateXORWOW,(.L_x_221 - _Z12init_dev_rngPjP17curandStateXORWOW)
        .other          _Z12init_dev_rngPjP17curandStateXORWOW,@"STO_CUDA_ENTRY STV_DEFAULT"
_Z12init_dev_rngPjP17curandStateXORWOW:
.text._Z12init_dev_rngPjP17curandStateXORWOW:
        /* <DEDUP_REMOVED lines=8> */
[----:B--2---:R-:W-:-:S06]  /*0080*/  IMAD.WIDE.U32 R2, R7, 0x4, R2 ;  /* 0x0000000407027825 */ /* 0x004fcc00078e0002 */
[----:B-1----:R-:W2:Y:S01]  /*0090*/  LDG.E R2, desc[UR4][R2.64] ;  /* 0x0000000402027981 */ /* 0x002ea2000c1e1900 */
[----:B------:R-:W-:Y:S02]  /*00a0*/  HFMA2 R9, -RZ, RZ, -38016, 0.02740478515625 ;  /* 0xf8a42704ff097431 */ /* 0x000fe400000001ff */
[----:B---3--:R-:W-:Y:S01]  /*00b0*/  IMAD.WIDE.U32 R4, R7, 0x30, R4 ;  /* 0x0000003007047825 */ /* 0x008fe200078e0004 */
[----:B------:R-:W-:-:S04]  /*00c0*/  MOV R10, 0xdcd8f87c ;  /* 0xdcd8f87c000a7802 */ /* 0x000fc80000000f00 */
[----:B------:R-:W-:Y:S04]  /*00d0*/  STG.E.64 desc[UR4][R4.64+0x18], RZ ;  /* 0x000018ff04007986 */ /* 0x000fe8000c101b04 */
[----:B------:R-:W-:Y:S04]  /*00e0*/  STG.E desc[UR4][R4.64+0x20], RZ ;  /* 0x000020ff04007986 */ /* 0x000fe8000c101904 */
[----:B------:R-:W-:Y:S01]  /*00f0*/  STG.E.64 desc[UR4][R4.64+0x28], RZ ;  /* 0x000028ff04007986 */ /* 0x000fe2000c101b04 */
[----:B--2---:R-:W-:-:S05]  /*0100*/  LOP3.LUT R0, R2, 0xaad26b49, RZ, 0x3c, !PT ;  /* 0xaad26b4902007812 */ /* 0x004fca00078e3cff */
[----:B------:R-:W-:-:S05]  /*0110*/  IMAD R0, R0, 0x4182bed5, RZ ;  /* 0x4182bed500007824 */ /* 0x000fca00078e02ff */
[C---:B------:R-:W-:Y:S02]  /*0120*/  IADD3 R6, PT, PT, R0.reuse, -0x260923e8, RZ ;  /* 0xd9f6dc1800067810 */ /* 0x040fe40007ffe0ff */
[C---:B------:R-:W-:Y:S02]  /*0130*/  IADD3 R7, PT, PT, R0.reuse, 0x75bcd15, RZ ;  /* 0x075bcd1500077810 */ /* 0x040fe40007ffe0ff */
[C---:B------:R-:W-:Y:S02]  /*0140*/  LOP3.LUT R8, R0.reuse, 0x159a55e5, RZ, 0x3c, !PT ;  /* 0x159a55e500087812 */ /* 0x040fe400078e3cff */
[----:B------:R-:W-:Y:S01]  /*0150*/  IADD3 R11, PT, PT, R0, 0x583f19, RZ ;  /* 0x00583f19000b7810 */ /* 0x000fe20007ffe0ff */
[----:B------:R-:W-:Y:S04]  /*0160*/  STG.E.64 desc[UR4][R4.64], R6 ;  /* 0x0000000604007986 */ /* 0x000fe8000c101b04 */
[----:B------:R-:W-:Y:S04]  /*0170*/  STG.E.64 desc[UR4][R4.64+0x8], R8 ;  /* 0x0000080804007986 */ /* 0x000fe8000c101b04 */
[----:B------:R-:W-:Y:S01]  /*0180*/  STG.E.64 desc[UR4][R4.64+0x10], R10 ;  /* 0x0000100a04007986 */ /* 0x000fe2000c101b04 */
[----:B------:R-:W-:Y:S05]  /*0190*/  EXIT ;  /* 0x000000000000794d */ /* 0x000fea0003800000 */
.L_x_207:
        /* <DEDUP_REMOVED lines=14> */
.L_x_221:


//--------------------- .nv.global.init           --------------------------
	.section	.nv.global.init,"aw",@progbits
	.align	16
.nv.global.init:
	.type		__cudart_sin_cos_coeffs,@object
	.size		__cudart_sin_cos_coeffs,(__cudart_i2opi_d - __cudart_sin_cos_coeffs)
__cudart_sin_cos_coeffs:
        /*0000*/ 	.byte	0x46, 0xd2, 0xb0, 0x2c, 0xf1, 0xe5, 0x5a, 0xbe, 0x92, 0xe3, 0xac, 0x69, 0xe3, 0x1d, 0xc7, 0x3e
        /*0010*/ 	.byte	0xa1, 0x62, 0xdb, 0x19, 0xa0, 0x01, 0x2a, 0xbf, 0x18, 0x08, 0x11, 0x11, 0x11, 0x11, 0x81, 0x3f
        /*0020*/ 	.byte	0x54, 0x55, 0x55, 0x55, 0x55, 0x55, 0xc5, 0xbf, 0x00, 0x00, 0x00, 0x00, 0x00, 0x00, 0x00, 0x00
        /*0030*/ 	.byte	0x00, 0x00, 0x00, 0x00, 0x00, 0x00, 0x00, 0x00, 0x64, 0x81, 0xfd, 0x20, 0x83, 0xff, 0xa8, 0xbd
        /*0040*/ 	.byte	0x28, 0x85, 0xef, 0xc1, 0xa7, 0xee, 0x21, 0x3e, 0xd9, 0xe6, 0x06, 0x8e, 0x4f, 0x7e, 0x92, 0xbe
        /*0050*/ 	.byte	0xe9, 0xbc, 0xdd, 0x19, 0xa0, 0x01, 0xfa, 0x3e, 0x47, 0x5d, 0xc1, 0x16, 0x6c, 0xc1, 0x56, 0xbf
        /*0060*/ 	.byte	0x51, 0x55, 0x55, 0x55, 0x55, 0x55, 0xa5, 0x3f, 0x00, 0x00, 0x00, 0x00, 0x00, 0x00, 0xe0, 0xbf
        /*0070*/ 	.byte	0x00, 0x00, 0x00, 0x00, 0x00, 0x00, 0xf0, 0x3f, 0x00, 0x00, 0x00, 0x00, 0x00, 0x00, 0x00, 0x00
	.type		__cudart_i2opi_d,@object
	.size		__cudart_i2opi_d,(mrg32k3aM1SubSeq - __cudart_i2opi_d)
__cudart_i2opi_d:
        /* <DEDUP_REMOVED lines=9> */
	.type		mrg32k3aM1SubSeq,@object
	.size		mrg32k3aM1SubSeq,(mrg32k3aM2SubSeq - mrg32k3aM1SubSeq)
mrg32k3aM1SubSeq:
        /* <DEDUP_REMOVED lines=126> */
	.type		mrg32k3aM2SubSeq,@object
	.size		mrg32k3aM2SubSeq,(mrg32k3aM1 - mrg32k3aM2SubSeq)
mrg32k3aM2SubSeq:
        /* <DEDUP_REMOVED lines=126> */
	.type		mrg32k3aM1,@object
	.size		mrg32k3aM1,(mrg32k3aM1Seq - mrg32k3aM1)
mrg32k3aM1:
        /* <DEDUP_REMOVED lines=144> */
	.type		mrg32k3aM1Seq,@object
	.size		mrg32k3aM1Seq,(mrg32k3aM2 - mrg32k3aM1Seq)
mrg32k3aM1Seq:
        /* <DEDUP_REMOVED lines=144> */
	.type		mrg32k3aM2,@object
	.size		mrg32k3aM2,(mrg32k3aM2Seq - mrg32k3aM2)
mrg32k3aM2:
        /* <DEDUP_REMOVED lines=144> */
	.type		mrg32k3aM2Seq,@object
	.size		mrg32k3aM2Seq,(precalc_xorwow_matrix - mrg32k3aM2Seq)
mrg32k3aM2Seq:
        /* <DEDUP_REMOVED lines=144> */
	.type		precalc_xorwow_matrix,@object
	.size		precalc_xorwow_matrix,(precalc_xorwow_offset_matrix - precalc_xorwow_matrix)
precalc_xorwow_matrix:
        /* <DEDUP_REMOVED lines=6400> */
	.type		precalc_xorwow_offset_matrix,@object
	.size		precalc_xorwow_offset_matrix,(.L_1 - precalc_xorwow_offset_matrix)
precalc_xorwow_offset_matrix:
        /* <DEDUP_REMOVED lines=6400> */
.L_1:


//--------------------- .nv.shared.reserved.0     --------------------------
	.section	.nv.shared.reserved.0,"aw",@nobits
	.weak		__nv_reservedSMEM_offset_0_alias
	.size		__nv_reservedSMEM_offset_0_alias, 0, 64
	.other		__nv_reservedSMEM_offset_0_alias,@"STO_CUDA_RESERVED_SHARED STV_DEFAULT"
__nv_reservedSMEM_offset_0_alias:
	.zero		0
	.zero		64


//--------------------- .nv.constant0._Z11run_momentsPdS_PiS0_S0_P17curandStateXORWOW --------------------------
	.section	.nv.constant0._Z11run_momentsPdS_PiS0_S0_P17curandStateXORWOW,"a",@progbits
	.sectionflags	@""
	.align	4
.nv.constant0._Z11run_momentsPdS_PiS0_S0_P17curandStateXORWOW:
	.zero		944


//--------------------- .nv.constant0._Z4foldPdS_ --------------------------
	.section	.nv.constant0._Z4foldPdS_,"a",@progbits
	.sectionflags	@""
	.align	4
.nv.constant0._Z4foldPdS_:
	.zero		912


//--------------------- .nv.constant0._Z10init_noisePdPiS0_S0_P17curandStateXORWOW --------------------------
	.section	.nv.constant0._Z10init_noisePdPiS0_S0_P17curandStateXORWOW,"a",@progbits
	.sectionflags	@""
	.align	4
.nv.constant0._Z10init_noisePdPiS0_S0_P17curandStateXORWOW:
	.zero		936


//--------------------- .nv.constant0._Z12init_dev_rngPjP17curandStateXORWOW --------------------------
	.section	.nv.constant0._Z12init_dev_rngPjP17curandStateXORWOW,"a",@progbits
	.sectionflags	@""
	.align	4
.nv.constant0._Z12init_dev_rngPjP17curandStateXORWOW:
	.zero		912


//--------------------- SYMBOLS --------------------------

	.type		.nv.reservedSmem.offset0,@object
	.size		.nv.reservedSmem.offset0,0x4
